//
// Generated by NVIDIA NVVM Compiler
//
// Compiler Build ID: CL-36424714
// Cuda compilation tools, release 13.0, V13.0.88
// Based on NVVM 20.0.0
//

.version 9.0
.target sm_100
.address_size 64

	// .globl	_Z10BlurKernelPhiii

.visible .entry _Z10BlurKernelPhiii(
	.param .u64 .ptr .align 1 _Z10BlurKernelPhiii_param_0,
	.param .u32 _Z10BlurKernelPhiii_param_1,
	.param .u32 _Z10BlurKernelPhiii_param_2,
	.param .u32 _Z10BlurKernelPhiii_param_3
)
{
	.reg .pred 	%p<29>;
	.reg .b32 	%r<138>;
	.reg .b64 	%rd<15>;

	ld.param.u64 	%rd2, [_Z10BlurKernelPhiii_param_0];
	ld.param.u32 	%r67, [_Z10BlurKernelPhiii_param_1];
	ld.param.u32 	%r68, [_Z10BlurKernelPhiii_param_2];
	ld.param.u32 	%r69, [_Z10BlurKernelPhiii_param_3];
	cvta.to.global.u64 	%rd1, %rd2;
	mov.u32 	%r70, %ctaid.y;
	mov.u32 	%r71, %ntid.y;
	mov.u32 	%r72, %tid.y;
	mad.lo.s32 	%r1, %r70, %r71, %r72;
	mov.u32 	%r73, %ctaid.x;
	mov.u32 	%r74, %ntid.x;
	mov.u32 	%r75, %tid.x;
	mad.lo.s32 	%r2, %r73, %r74, %r75;
	setp.ge.s32 	%p5, %r1, %r67;
	setp.ge.s32 	%p6, %r2, %r68;
	or.pred  	%p7, %p5, %p6;
	@%p7 bra 	$L__BB0_14;
	add.s32 	%r78, %r2, -2;
	setp.gt.s32 	%p8, %r2, 1;
	setp.lt.s32 	%p9, %r78, %r68;
	and.pred  	%p1, %p8, %p9;
	add.s32 	%r79, %r2, 1;
	setp.gt.s32 	%p10, %r2, -2;
	setp.lt.s32 	%p11, %r79, %r68;
	and.pred  	%p2, %p10, %p11;
	add.s32 	%r80, %r2, 2;
	setp.gt.s32 	%p12, %r2, -3;
	setp.lt.s32 	%p13, %r80, %r68;
	and.pred  	%p3, %p12, %p13;
	add.s32 	%r81, %r1, -2;
	mad.lo.s32 	%r82, %r68, %r81, %r2;
	add.s32 	%r83, %r82, 2;
	mul.lo.s32 	%r112, %r69, %r83;
	mul.lo.s32 	%r4, %r69, %r68;
	mul.lo.s32 	%r110, %r69, %r82;
	add.s32 	%r111, %r110, %r69;
	add.s32 	%r84, %r82, -1;
	mul.lo.s32 	%r109, %r69, %r84;
	add.s32 	%r85, %r82, -2;
	mul.lo.s32 	%r108, %r69, %r85;
	mov.b32 	%r121, 0;
	mov.b32 	%r113, -2;
	mov.u32 	%r107, %r1;
	mov.u32 	%r120, %r121;
	mov.u32 	%r119, %r121;
	mov.u32 	%r118, %r121;
$L__BB0_2:
	add.s32 	%r86, %r107, -2;
	setp.gt.s32 	%p14, %r86, -1;
	setp.lt.s32 	%p15, %r86, %r67;
	and.pred  	%p4, %p14, %p15;
	and.pred  	%p16, %p4, %p1;
	not.pred 	%p17, %p16;
	@%p17 bra 	$L__BB0_4;
	cvt.s64.s32 	%rd3, %r108;
	add.s64 	%rd4, %rd1, %rd3;
	ld.global.u8 	%r87, [%rd4];
	add.s32 	%r118, %r118, %r87;
	ld.global.u8 	%r88, [%rd4+1];
	add.s32 	%r119, %r119, %r88;
	ld.global.u8 	%r89, [%rd4+2];
	add.s32 	%r120, %r120, %r89;
	add.s32 	%r121, %r121, 1;
$L__BB0_4:
	setp.lt.s32 	%p18, %r2, 1;
	not.pred 	%p19, %p4;
	or.pred  	%p20, %p19, %p18;
	@%p20 bra 	$L__BB0_6;
	cvt.s64.s32 	%rd5, %r109;
	add.s64 	%rd6, %rd1, %rd5;
	ld.global.u8 	%r90, [%rd6];
	add.s32 	%r118, %r118, %r90;
	ld.global.u8 	%r91, [%rd6+1];
	add.s32 	%r119, %r119, %r91;
	ld.global.u8 	%r92, [%rd6+2];
	add.s32 	%r120, %r120, %r92;
	add.s32 	%r121, %r121, 1;
$L__BB0_6:
	setp.lt.s32 	%p21, %r2, 0;
	not.pred 	%p22, %p4;
	or.pred  	%p23, %p22, %p21;
	@%p23 bra 	$L__BB0_8;
	cvt.s64.s32 	%rd7, %r110;
	add.s64 	%rd8, %rd1, %rd7;
	ld.global.u8 	%r93, [%rd8];
	add.s32 	%r118, %r118, %r93;
	ld.global.u8 	%r94, [%rd8+1];
	add.s32 	%r119, %r119, %r94;
	ld.global.u8 	%r95, [%rd8+2];
	add.s32 	%r120, %r120, %r95;
	add.s32 	%r121, %r121, 1;
$L__BB0_8:
	and.pred  	%p24, %p4, %p2;
	not.pred 	%p25, %p24;
	@%p25 bra 	$L__BB0_10;
	cvt.s64.s32 	%rd9, %r111;
	add.s64 	%rd10, %rd1, %rd9;
	ld.global.u8 	%r96, [%rd10];
	add.s32 	%r118, %r118, %r96;
	ld.global.u8 	%r97, [%rd10+1];
	add.s32 	%r119, %r119, %r97;
	ld.global.u8 	%r98, [%rd10+2];
	add.s32 	%r120, %r120, %r98;
	add.s32 	%r121, %r121, 1;
$L__BB0_10:
	and.pred  	%p26, %p4, %p3;
	not.pred 	%p27, %p26;
	@%p27 bra 	$L__BB0_12;
	cvt.s64.s32 	%rd11, %r112;
	add.s64 	%rd12, %rd1, %rd11;
	ld.global.u8 	%r99, [%rd12];
	add.s32 	%r118, %r118, %r99;
	ld.global.u8 	%r100, [%rd12+1];
	add.s32 	%r119, %r119, %r100;
	ld.global.u8 	%r101, [%rd12+2];
	add.s32 	%r120, %r120, %r101;
	add.s32 	%r121, %r121, 1;
$L__BB0_12:
	add.s32 	%r113, %r113, 1;
	add.s32 	%r112, %r112, %r4;
	add.s32 	%r111, %r111, %r4;
	add.s32 	%r110, %r110, %r4;
	add.s32 	%r109, %r109, %r4;
	add.s32 	%r108, %r108, %r4;
	add.s32 	%r107, %r107, 1;
	setp.ne.s32 	%p28, %r113, 3;
	@%p28 bra 	$L__BB0_2;
	div.s32 	%r102, %r118, %r121;
	div.s32 	%r103, %r119, %r121;
	div.s32 	%r104, %r120, %r121;
	mad.lo.s32 	%r105, %r68, %r1, %r2;
	mul.lo.s32 	%r106, %r105, %r69;
	cvt.s64.s32 	%rd13, %r106;
	add.s64 	%rd14, %rd1, %rd13;
	st.global.u8 	[%rd14], %r102;
	st.global.u8 	[%rd14+1], %r103;
	st.global.u8 	[%rd14+2], %r104;
$L__BB0_14:
	ret;

}
	// .globl	_Z19EdgeDetectionKernelPhiii
.visible .entry _Z19EdgeDetectionKernelPhiii(
	.param .u64 .ptr .align 1 _Z19EdgeDetectionKernelPhiii_param_0,
	.param .u32 _Z19EdgeDetectionKernelPhiii_param_1,
	.param .u32 _Z19EdgeDetectionKernelPhiii_param_2,
	.param .u32 _Z19EdgeDetectionKernelPhiii_param_3
)
{
	.reg .pred 	%p<31>;
	.reg .b16 	%rs<13>;
	.reg .b32 	%r<173>;
	.reg .b32 	%f<16>;
	.reg .b64 	%rd<21>;

	ld.param.u64 	%rd2, [_Z19EdgeDetectionKernelPhiii_param_0];
	ld.param.u32 	%r75, [_Z19EdgeDetectionKernelPhiii_param_1];
	ld.param.u32 	%r76, [_Z19EdgeDetectionKernelPhiii_param_2];
	ld.param.u32 	%r77, [_Z19EdgeDetectionKernelPhiii_param_3];
	cvta.to.global.u64 	%rd1, %rd2;
	mov.u32 	%r78, %ctaid.y;
	mov.u32 	%r79, %ntid.y;
	mov.u32 	%r80, %tid.y;
	mad.lo.s32 	%r1, %r78, %r79, %r80;
	mov.u32 	%r81, %ctaid.x;
	mov.u32 	%r82, %ntid.x;
	mov.u32 	%r83, %tid.x;
	mad.lo.s32 	%r2, %r81, %r82, %r83;
	mul.lo.s32 	%r3, %r76, %r1;
	add.s32 	%r4, %r3, %r2;
	setp.ge.s32 	%p3, %r1, %r75;
	setp.ge.s32 	%p4, %r2, %r76;
	or.pred  	%p5, %p3, %p4;
	@%p5 bra 	$L__BB1_18;
	setp.eq.s32 	%p6, %r1, 0;
	sub.s32 	%r5, %r3, %r76;
	setp.lt.s32 	%p7, %r2, 1;
	mov.b32 	%r146, 0;
	or.pred  	%p8, %p6, %p7;
	mov.u32 	%r147, %r146;
	mov.u32 	%r148, %r146;
	@%p8 bra 	$L__BB1_3;
	add.s32 	%r85, %r2, %r5;
	add.s32 	%r86, %r85, -1;
	mul.lo.s32 	%r87, %r86, %r77;
	cvt.s64.s32 	%rd3, %r87;
	add.s64 	%rd4, %rd1, %rd3;
	ld.global.u8 	%r88, [%rd4];
	neg.s32 	%r146, %r88;
	ld.global.u8 	%r89, [%rd4+1];
	neg.s32 	%r147, %r89;
	ld.global.u8 	%r90, [%rd4+2];
	neg.s32 	%r148, %r90;
$L__BB1_3:
	setp.eq.s32 	%p9, %r1, 0;
	setp.lt.s32 	%p10, %r2, 0;
	or.pred  	%p11, %p9, %p10;
	mov.u32 	%r149, %r146;
	mov.u32 	%r150, %r147;
	mov.u32 	%r151, %r148;
	@%p11 bra 	$L__BB1_5;
	add.s32 	%r91, %r2, %r5;
	mul.lo.s32 	%r92, %r91, %r77;
	cvt.s64.s32 	%rd5, %r92;
	add.s64 	%rd6, %rd1, %rd5;
	ld.global.u8 	%rs1, [%rd6];
	mul.wide.u16 	%r93, %rs1, 2;
	sub.s32 	%r149, %r146, %r93;
	ld.global.u8 	%rs2, [%rd6+1];
	mul.wide.u16 	%r94, %rs2, 2;
	sub.s32 	%r150, %r147, %r94;
	ld.global.u8 	%rs3, [%rd6+2];
	mul.wide.u16 	%r95, %rs3, 2;
	sub.s32 	%r151, %r148, %r95;
$L__BB1_5:
	setp.eq.s32 	%p12, %r1, 0;
	add.s32 	%r18, %r2, 1;
	setp.gt.s32 	%p13, %r2, -2;
	setp.lt.s32 	%p14, %r18, %r76;
	and.pred  	%p1, %p13, %p14;
	not.pred 	%p16, %p1;
	or.pred  	%p17, %p12, %p16;
	@%p17 bra 	$L__BB1_7;
	add.s32 	%r96, %r18, %r5;
	mul.lo.s32 	%r97, %r96, %r77;
	cvt.s64.s32 	%rd7, %r97;
	add.s64 	%rd8, %rd1, %rd7;
	ld.global.u8 	%r98, [%rd8];
	add.s32 	%r146, %r146, %r98;
	ld.global.u8 	%r99, [%rd8+1];
	add.s32 	%r147, %r147, %r99;
	ld.global.u8 	%r100, [%rd8+2];
	add.s32 	%r148, %r148, %r100;
	sub.s32 	%r149, %r149, %r98;
	sub.s32 	%r150, %r150, %r99;
	sub.s32 	%r151, %r151, %r100;
$L__BB1_7:
	setp.gt.s32 	%p18, %r2, 0;
	setp.le.s32 	%p19, %r2, %r76;
	and.pred  	%p2, %p18, %p19;
	not.pred 	%p20, %p2;
	@%p20 bra 	$L__BB1_9;
	add.s32 	%r101, %r4, -1;
	mul.lo.s32 	%r102, %r101, %r77;
	cvt.s64.s32 	%rd9, %r102;
	add.s64 	%rd10, %rd1, %rd9;
	ld.global.u8 	%rs4, [%rd10];
	mul.wide.u16 	%r103, %rs4, 2;
	sub.s32 	%r146, %r146, %r103;
	ld.global.u8 	%rs5, [%rd10+1];
	mul.wide.u16 	%r104, %rs5, 2;
	sub.s32 	%r147, %r147, %r104;
	ld.global.u8 	%rs6, [%rd10+2];
	mul.wide.u16 	%r105, %rs6, 2;
	sub.s32 	%r148, %r148, %r105;
$L__BB1_9:
	@%p16 bra 	$L__BB1_11;
	mad.lo.s32 	%r106, %r77, %r4, %r77;
	cvt.s64.s32 	%rd11, %r106;
	add.s64 	%rd12, %rd1, %rd11;
	ld.global.u8 	%rs7, [%rd12];
	mul.wide.u16 	%r107, %rs7, 2;
	add.s32 	%r146, %r107, %r146;
	ld.global.u8 	%rs8, [%rd12+1];
	mul.wide.u16 	%r108, %rs8, 2;
	add.s32 	%r147, %r108, %r147;
	ld.global.u8 	%rs9, [%rd12+2];
	mul.wide.u16 	%r109, %rs9, 2;
	add.s32 	%r148, %r109, %r148;
$L__BB1_11:
	add.s32 	%r43, %r1, 1;
	setp.ge.u32 	%p22, %r43, %r75;
	shl.b32 	%r110, %r76, 1;
	add.s32 	%r44, %r5, %r110;
	or.pred  	%p24, %p22, %p20;
	@%p24 bra 	$L__BB1_13;
	add.s32 	%r111, %r2, %r44;
	add.s32 	%r112, %r111, -1;
	mul.lo.s32 	%r113, %r112, %r77;
	cvt.s64.s32 	%rd13, %r113;
	add.s64 	%rd14, %rd1, %rd13;
	ld.global.u8 	%r114, [%rd14];
	sub.s32 	%r146, %r146, %r114;
	ld.global.u8 	%r115, [%rd14+1];
	sub.s32 	%r147, %r147, %r115;
	ld.global.u8 	%r116, [%rd14+2];
	sub.s32 	%r148, %r148, %r116;
	add.s32 	%r149, %r149, %r114;
	add.s32 	%r150, %r150, %r115;
	add.s32 	%r151, %r151, %r116;
$L__BB1_13:
	setp.ge.u32 	%p25, %r43, %r75;
	setp.lt.s32 	%p26, %r2, 0;
	or.pred  	%p27, %p25, %p26;
	@%p27 bra 	$L__BB1_15;
	add.s32 	%r117, %r4, %r76;
	mul.lo.s32 	%r118, %r117, %r77;
	cvt.s64.s32 	%rd15, %r118;
	add.s64 	%rd16, %rd1, %rd15;
	ld.global.u8 	%rs10, [%rd16];
	mul.wide.u16 	%r119, %rs10, 2;
	add.s32 	%r149, %r119, %r149;
	ld.global.u8 	%rs11, [%rd16+1];
	mul.wide.u16 	%r120, %rs11, 2;
	add.s32 	%r150, %r120, %r150;
	ld.global.u8 	%rs12, [%rd16+2];
	mul.wide.u16 	%r121, %rs12, 2;
	add.s32 	%r151, %r121, %r151;
$L__BB1_15:
	setp.ge.u32 	%p28, %r43, %r75;
	or.pred  	%p30, %p28, %p16;
	@%p30 bra 	$L__BB1_17;
	add.s32 	%r122, %r18, %r44;
	mul.lo.s32 	%r123, %r122, %r77;
	cvt.s64.s32 	%rd17, %r123;
	add.s64 	%rd18, %rd1, %rd17;
	ld.global.u8 	%r124, [%rd18];
	add.s32 	%r146, %r146, %r124;
	ld.global.u8 	%r125, [%rd18+1];
	add.s32 	%r147, %r147, %r125;
	ld.global.u8 	%r126, [%rd18+2];
	add.s32 	%r148, %r148, %r126;
	add.s32 	%r149, %r149, %r124;
	add.s32 	%r150, %r150, %r125;
	add.s32 	%r151, %r151, %r126;
$L__BB1_17:
	mul.lo.s32 	%r127, %r146, %r146;
	mad.lo.s32 	%r128, %r149, %r149, %r127;
	cvt.rn.f32.u32 	%f1, %r128;
	sqrt.rn.f32 	%f2, %f1;
	cvt.rzi.s32.f32 	%r129, %f2;
	mul.lo.s32 	%r130, %r147, %r147;
	mad.lo.s32 	%r131, %r150, %r150, %r130;
	cvt.rn.f32.u32 	%f3, %r131;
	sqrt.rn.f32 	%f4, %f3;
	cvt.rzi.s32.f32 	%r132, %f4;
	mul.lo.s32 	%r133, %r148, %r148;
	mad.lo.s32 	%r134, %r151, %r151, %r133;
	cvt.rn.f32.u32 	%f5, %r134;
	sqrt.rn.f32 	%f6, %f5;
	cvt.rzi.s32.f32 	%r135, %f6;
	cvt.rn.f32.s32 	%f7, %r129;
	div.rn.f32 	%f8, %f7, 0f437F0000;
	mul.f32 	%f9, %f8, 0f437F0000;
	cvt.rzi.u32.f32 	%r136, %f9;
	cvt.rn.f32.s32 	%f10, %r132;
	div.rn.f32 	%f11, %f10, 0f437F0000;
	mul.f32 	%f12, %f11, 0f437F0000;
	cvt.rzi.u32.f32 	%r137, %f12;
	cvt.rn.f32.s32 	%f13, %r135;
	div.rn.f32 	%f14, %f13, 0f437F0000;
	mul.f32 	%f15, %f14, 0f437F0000;
	cvt.rzi.u32.f32 	%r138, %f15;
	mul.lo.s32 	%r139, %r4, %r77;
	cvt.s64.s32 	%rd19, %r139;
	add.s64 	%rd20, %rd1, %rd19;
	st.global.u8 	[%rd20], %r136;
	st.global.u8 	[%rd20+1], %r137;
	st.global.u8 	[%rd20+2], %r138;
$L__BB1_18:
	ret;

}
	// .globl	_Z16SharpeningKernelPhiii
.visible .entry _Z16SharpeningKernelPhiii(
	.param .u64 .ptr .align 1 _Z16SharpeningKernelPhiii_param_0,
	.param .u32 _Z16SharpeningKernelPhiii_param_1,
	.param .u32 _Z16SharpeningKernelPhiii_param_2,
	.param .u32 _Z16SharpeningKernelPhiii_param_3
)
{
	.reg .pred 	%p<8>;
	.reg .b16 	%rs<7>;
	.reg .b32 	%r<21>;
	.reg .b32 	%f<25>;
	.reg .b64 	%rd<13>;

	ld.param.u64 	%rd3, [_Z16SharpeningKernelPhiii_param_0];
	ld.param.u32 	%r5, [_Z16SharpeningKernelPhiii_param_1];
	ld.param.u32 	%r6, [_Z16SharpeningKernelPhiii_param_2];
	ld.param.u32 	%r7, [_Z16SharpeningKernelPhiii_param_3];
	cvta.to.global.u64 	%rd1, %rd3;
	mov.u32 	%r8, %ctaid.y;
	mov.u32 	%r9, %ntid.y;
	mov.u32 	%r10, %tid.y;
	mad.lo.s32 	%r1, %r8, %r9, %r10;
	mov.u32 	%r11, %ctaid.x;
	mov.u32 	%r12, %ntid.x;
	mov.u32 	%r13, %tid.x;
	mad.lo.s32 	%r2, %r11, %r12, %r13;
	mad.lo.s32 	%r3, %r6, %r1, %r2;
	mul.lo.s32 	%r4, %r3, %r7;
	setp.ge.s32 	%p1, %r1, %r5;
	setp.ge.s32 	%p2, %r2, %r6;
	or.pred  	%p3, %p1, %p2;
	@%p3 bra 	$L__BB2_10;
	cvt.s64.s32 	%rd4, %r4;
	add.s64 	%rd2, %rd1, %rd4;
	ld.global.u8 	%rs1, [%rd2];
	setp.lt.s32 	%p4, %r2, 1;
	mov.f32 	%f21, 0f00000000;
	@%p4 bra 	$L__BB2_3;
	sub.s32 	%r14, %r4, %r7;
	cvt.s64.s32 	%rd5, %r14;
	add.s64 	%rd6, %rd1, %rd5;
	ld.global.u8 	%rs2, [%rd6];
	cvt.rn.f32.u16 	%f21, %rs2;
$L__BB2_3:
	add.s32 	%r15, %r6, -1;
	setp.ge.s32 	%p5, %r2, %r15;
	mov.f32 	%f22, 0f00000000;
	@%p5 bra 	$L__BB2_5;
	cvt.s64.s32 	%rd7, %r7;
	add.s64 	%rd8, %rd2, %rd7;
	ld.global.u8 	%rs3, [%rd8];
	cvt.rn.f32.u16 	%f22, %rs3;
$L__BB2_5:
	setp.eq.s32 	%p6, %r1, 0;
	mov.f32 	%f23, 0f00000000;
	@%p6 bra 	$L__BB2_7;
	sub.s32 	%r16, %r3, %r6;
	mul.lo.s32 	%r17, %r16, %r7;
	cvt.s64.s32 	%rd9, %r17;
	add.s64 	%rd10, %rd1, %rd9;
	ld.global.u8 	%rs4, [%rd10];
	cvt.rn.f32.u16 	%f23, %rs4;
$L__BB2_7:
	add.s32 	%r18, %r5, -1;
	setp.ge.u32 	%p7, %r1, %r18;
	mov.f32 	%f24, 0f00000000;
	@%p7 bra 	$L__BB2_9;
	mul.lo.s32 	%r19, %r7, %r6;
	cvt.s64.s32 	%rd11, %r19;
	add.s64 	%rd12, %rd2, %rd11;
	ld.global.u8 	%rs5, [%rd12];
	cvt.rn.f32.u16 	%f24, %rs5;
$L__BB2_9:
	cvt.rn.f32.u16 	%f13, %rs1;
	mul.f32 	%f14, %f13, 0f40A00000;
	add.f32 	%f15, %f21, %f22;
	add.f32 	%f16, %f15, %f23;
	add.f32 	%f17, %f16, %f24;
	sub.f32 	%f18, %f14, %f17;
	max.f32 	%f19, %f18, 0f00000000;
	min.f32 	%f20, %f19, 0f437F0000;
	cvt.rzi.u32.f32 	%r20, %f20;
	st.global.u8 	[%rd2], %r20;
$L__BB2_10:
	ret;

}


// ===== COMPILED SASS (sm_100) =====

	.target	sm_100

	.elftype	@"ET_EXEC"


//--------------------- .note.nv.tkinfo           --------------------------
	.section	.note.nv.tkinfo,"",@"SHT_NOTE"
	.sectionflags	@"SHF_NOTE_NV_TKINFO"
	.tkinfo
        /*0018*/ 	.word	0x00000002
        /*0030*/ 	.string	""
        /*0030*/ 	.string	"ptxas"
        /*0030*/ 	.string	"Cuda compilation tools, release 13.0, V13.0.88"
        /*0030*/ 	.string	"Build cuda_13.0.r13.0/compiler.36424714_0"
        /*0030*/ 	.string	"-arch sm_100 -m 64 "



//--------------------- .note.nv.cuinfo           --------------------------
	.section	.note.nv.cuinfo,"",@"SHT_NOTE"
	.sectionflags	@"SHF_NOTE_NV_CUINFO"
        /*0018*/ 	.short	0x0002
        /*001a*/ 	.short	0x0064
        /*001c*/ 	.short	0x0082
	.zero		2


//--------------------- .nv.info                  --------------------------
	.section	.nv.info,"",@"SHT_CUDA_INFO"
	.align	4


	//----- nvinfo : EIATTR_REGCOUNT
	.align		4
        /*0000*/ 	.byte	0x04, 0x2f
        /*0002*/ 	.short	(.L_1 - .L_0)
	.align		4
.L_0:
        /*0004*/ 	.word	index@(_Z10BlurKernelPhiii)
        /*0008*/ 	.word	0x00000030


	//----- nvinfo : EIATTR_FRAME_SIZE
	.align		4
.L_1:
        /*000c*/ 	.byte	0x04, 0x11
        /*000e*/ 	.short	(.L_3 - .L_2)
	.align		4
.L_2:
        /*0010*/ 	.word	index@(_Z10BlurKernelPhiii)
        /*0014*/ 	.word	0x00000000


	//----- nvinfo : EIATTR_REGCOUNT
	.align		4
.L_3:
        /*0018*/ 	.byte	0x04, 0x2f
        /*001a*/ 	.short	(.L_5 - .L_4)
	.align		4
.L_4:
        /*001c*/ 	.word	index@(_Z19EdgeDetectionKernelPhiii)
        /*0020*/ 	.word	0x00000020


	//----- nvinfo : EIATTR_FRAME_SIZE
	.align		4
.L_5:
        /*0024*/ 	.byte	0x04, 0x11
        /*0026*/ 	.short	(.L_7 - .L_6)
	.align		4
.L_6:
        /*0028*/ 	.word	index@($__internal_1_$__cuda_sm3x_div_rn_noftz_f32_slowpath)
        /*002c*/ 	.word	0x00000000


	//----- nvinfo : EIATTR_FRAME_SIZE
	.align		4
.L_7:
        /*0030*/ 	.byte	0x04, 0x11
        /*0032*/ 	.short	(.L_9 - .L_8)
	.align		4
.L_8:
        /*0034*/ 	.word	index@($__internal_0_$__cuda_sm20_sqrt_rn_f32_slowpath)
        /*0038*/ 	.word	0x00000000


	//----- nvinfo : EIATTR_FRAME_SIZE
	.align		4
.L_9:
        /*003c*/ 	.byte	0x04, 0x11
        /*003e*/ 	.short	(.L_11 - .L_10)
	.align		4
.L_10:
        /*0040*/ 	.word	index@(_Z19EdgeDetectionKernelPhiii)
        /*0044*/ 	.word	0x00000000


	//----- nvinfo : EIATTR_REGCOUNT
	.align		4
.L_11:
        /*0048*/ 	.byte	0x04, 0x2f
        /*004a*/ 	.short	(.L_13 - .L_12)
	.align		4
.L_12:
        /*004c*/ 	.word	index@(_Z16SharpeningKernelPhiii)
        /*0050*/ 	.word	0x00000011


	//----- nvinfo : EIATTR_FRAME_SIZE
	.align		4
.L_13:
        /*0054*/ 	.byte	0x04, 0x11
        /*0056*/ 	.short	(.L_15 - .L_14)
	.align		4
.L_14:
        /*0058*/ 	.word	index@(_Z16SharpeningKernelPhiii)
        /*005c*/ 	.word	0x00000000


	//----- nvinfo : EIATTR_MIN_STACK_SIZE
	.align		4
.L_15:
        /*0060*/ 	.byte	0x04, 0x12
        /*0062*/ 	.short	(.L_17 - .L_16)
	.align		4
.L_16:
        /*0064*/ 	.word	index@(_Z16SharpeningKernelPhiii)
        /*0068*/ 	.word	0x00000000


	//----- nvinfo : EIATTR_MIN_STACK_SIZE
	.align		4
.L_17:
        /*006c*/ 	.byte	0x04, 0x12
        /*006e*/ 	.short	(.L_19 - .L_18)
	.align		4
.L_18:
        /*0070*/ 	.word	index@(_Z19EdgeDetectionKernelPhiii)
        /*0074*/ 	.word	0x00000000


	//----- nvinfo : EIATTR_MIN_STACK_SIZE
	.align		4
.L_19:
        /*0078*/ 	.byte	0x04, 0x12
        /*007a*/ 	.short	(.L_21 - .L_20)
	.align		4
.L_20:
        /*007c*/ 	.word	index@(_Z10BlurKernelPhiii)
        /*0080*/ 	.word	0x00000000
.L_21:


//--------------------- .nv.compat                --------------------------
	.section	.nv.compat,"",@"SHT_CUDA_COMPAT_INFO"
	.align	4
        /*0000*/ 	.byte	0x02, 0x09, 0x00, 0x00, 0x02, 0x02, 0x01, 0x00, 0x02, 0x05, 0x05, 0x00, 0x03, 0x07, 0x01, 0x01
        /*0010*/ 	.byte	0x02, 0x03, 0x00, 0x00, 0x02, 0x06, 0x01, 0x00, 0x04, 0x0b, 0x08, 0x00, 0x01, 0x00, 0x00, 0x00
        /*0020*/ 	.byte	0x00, 0x00, 0x00, 0x00


//--------------------- .nv.info._Z16SharpeningKernelPhiii --------------------------
	.section	.nv.info._Z16SharpeningKernelPhiii,"",@"SHT_CUDA_INFO"
	.sectionflags	@""
	.align	4


	//----- nvinfo : EIATTR_CUDA_API_VERSION
	.align		4
        /*0000*/ 	.byte	0x04, 0x37
        /*0002*/ 	.short	(.L_23 - .L_22)
.L_22:
        /*0004*/ 	.word	0x00000082


	//----- nvinfo : EIATTR_KPARAM_INFO
	.align		4
.L_23:
        /*0008*/ 	.byte	0x04, 0x17
        /*000a*/ 	.short	(.L_25 - .L_24)
.L_24:
        /*000c*/ 	.word	0x00000000
        /*0010*/ 	.short	0x0003
        /*0012*/ 	.short	0x0010
        /*0014*/ 	.byte	0x00, 0xf0, 0x11, 0x00


	//----- nvinfo : EIATTR_KPARAM_INFO
	.align		4
.L_25:
        /*0018*/ 	.byte	0x04, 0x17
        /*001a*/ 	.short	(.L_27 - .L_26)
.L_26:
        /*001c*/ 	.word	0x00000000
        /*0020*/ 	.short	0x0002
        /*0022*/ 	.short	0x000c
        /*0024*/ 	.byte	0x00, 0xf0, 0x11, 0x00


	//----- nvinfo : EIATTR_KPARAM_INFO
	.align		4
.L_27:
        /*0028*/ 	.byte	0x04, 0x17
        /*002a*/ 	.short	(.L_29 - .L_28)
.L_28:
        /*002c*/ 	.word	0x00000000
        /*0030*/ 	.short	0x0001
        /*0032*/ 	.short	0x0008
        /*0034*/ 	.byte	0x00, 0xf0, 0x11, 0x00


	//----- nvinfo : EIATTR_KPARAM_INFO
	.align		4
.L_29:
        /*0038*/ 	.byte	0x04, 0x17
        /*003a*/ 	.short	(.L_31 - .L_30)
.L_30:
        /*003c*/ 	.word	0x00000000
        /*0040*/ 	.short	0x0000
        /*0042*/ 	.short	0x0000
        /*0044*/ 	.byte	0x00, 0xf5, 0x21, 0x00


	//----- nvinfo : EIATTR_SPARSE_MMA_MASK
	.align		4
.L_31:
        /*0048*/ 	.byte	0x03, 0x50
        /*004a*/ 	.short	0x0000


	//----- nvinfo : EIATTR_MAXREG_COUNT
	.align		4
        /*004c*/ 	.byte	0x03, 0x1b
        /*004e*/ 	.short	0x00ff


	//----- nvinfo : EIATTR_MERCURY_ISA_VERSION
	.align		4
        /*0050*/ 	.byte	0x03, 0x5f
        /*0052*/ 	.short	0x0101


	//----- nvinfo : EIATTR_VRC_CTA_INIT_COUNT
	.align		4
        /*0054*/ 	.byte	0x02, 0x4a
	.zero		1
	.zero		1


	//----- nvinfo : EIATTR_EXIT_INSTR_OFFSETS
	.align		4
        /*0058*/ 	.byte	0x04, 0x1c
        /*005a*/ 	.short	(.L_33 - .L_32)


	//   ....[0]....
.L_32:
        /*005c*/ 	.word	0x000000c0


	//   ....[1]....
        /*0060*/ 	.word	0x000003b0


	//----- nvinfo : EIATTR_CBANK_PARAM_SIZE
	.align		4
.L_33:
        /*0064*/ 	.byte	0x03, 0x19
        /*0066*/ 	.short	0x0014


	//----- nvinfo : EIATTR_PARAM_CBANK
	.align		4
        /*0068*/ 	.byte	0x04, 0x0a
        /*006a*/ 	.short	(.L_35 - .L_34)
	.align		4
.L_34:
        /*006c*/ 	.word	index@(.nv.constant0._Z16SharpeningKernelPhiii)
        /*0070*/ 	.short	0x0380
        /*0072*/ 	.short	0x0014


	//----- nvinfo : EIATTR_SW_WAR
	.align		4
.L_35:
        /*0074*/ 	.byte	0x04, 0x36
        /*0076*/ 	.short	(.L_37 - .L_36)
.L_36:
        /*0078*/ 	.word	0x00000008
.L_37:


//--------------------- .nv.info._Z19EdgeDetectionKernelPhiii --------------------------
	.section	.nv.info._Z19EdgeDetectionKernelPhiii,"",@"SHT_CUDA_INFO"
	.sectionflags	@""
	.align	4


	//----- nvinfo : EIATTR_CUDA_API_VERSION
	.align		4
        /*0000*/ 	.byte	0x04, 0x37
        /*0002*/ 	.short	(.L_39 - .L_38)
.L_38:
        /*0004*/ 	.word	0x00000082


	//----- nvinfo : EIATTR_KPARAM_INFO
	.align		4
.L_39:
        /*0008*/ 	.byte	0x04, 0x17
        /*000a*/ 	.short	(.L_41 - .L_40)
.L_40:
        /*000c*/ 	.word	0x00000000
        /*0010*/ 	.short	0x0003
        /*0012*/ 	.short	0x0010
        /*0014*/ 	.byte	0x00, 0xf0, 0x11, 0x00


	//----- nvinfo : EIATTR_KPARAM_INFO
	.align		4
.L_41:
        /*0018*/ 	.byte	0x04, 0x17
        /*001a*/ 	.short	(.L_43 - .L_42)
.L_42:
        /*001c*/ 	.word	0x00000000
        /*0020*/ 	.short	0x0002
        /*0022*/ 	.short	0x000c
        /*0024*/ 	.byte	0x00, 0xf0, 0x11, 0x00


	//----- nvinfo : EIATTR_KPARAM_INFO
	.align		4
.L_43:
        /*0028*/ 	.byte	0x04, 0x17
        /*002a*/ 	.short	(.L_45 - .L_44)
.L_44:
        /*002c*/ 	.word	0x00000000
        /*0030*/ 	.short	0x0001
        /*0032*/ 	.short	0x0008
        /*0034*/ 	.byte	0x00, 0xf0, 0x11, 0x00


	//----- nvinfo : EIATTR_KPARAM_INFO
	.align		4
.L_45:
        /*0038*/ 	.byte	0x04, 0x17
        /*003a*/ 	.short	(.L_47 - .L_46)
.L_46:
        /*003c*/ 	.word	0x00000000
        /*0040*/ 	.short	0x0000
        /*0042*/ 	.short	0x0000
        /*0044*/ 	.byte	0x00, 0xf5, 0x21, 0x00


	//----- nvinfo : EIATTR_SPARSE_MMA_MASK
	.align		4
.L_47:
        /*0048*/ 	.byte	0x03, 0x50
        /*004a*/ 	.short	0x0000


	//----- nvinfo : EIATTR_MAXREG_COUNT
	.align		4
        /*004c*/ 	.byte	0x03, 0x1b
        /*004e*/ 	.short	0x00ff


	//----- nvinfo : EIATTR_MERCURY_ISA_VERSION
	.align		4
        /*0050*/ 	.byte	0x03, 0x5f
        /*0052*/ 	.short	0x0101


	//----- nvinfo : EIATTR_VRC_CTA_INIT_COUNT
	.align		4
        /*0054*/ 	.byte	0x02, 0x4a
	.zero		1
	.zero		1


	//----- nvinfo : EIATTR_EXIT_INSTR_OFFSETS
	.align		4
        /*0058*/ 	.byte	0x04, 0x1c
        /*005a*/ 	.short	(.L_49 - .L_48)


	//   ....[0]....
.L_48:
        /*005c*/ 	.word	0x000000c0


	//   ....[1]....
        /*0060*/ 	.word	0x00000fe0


	//----- nvinfo : EIATTR_CRS_STACK_SIZE
	.align		4
.L_49:
        /*0064*/ 	.byte	0x04, 0x1e
        /*0066*/ 	.short	(.L_51 - .L_50)
.L_50:
        /*0068*/ 	.word	0x00000000


	//----- nvinfo : EIATTR_CBANK_PARAM_SIZE
	.align		4
.L_51:
        /*006c*/ 	.byte	0x03, 0x19
        /*006e*/ 	.short	0x0014


	//----- nvinfo : EIATTR_PARAM_CBANK
	.align		4
        /*0070*/ 	.byte	0x04, 0x0a
        /*0072*/ 	.short	(.L_53 - .L_52)
	.align		4
.L_52:
        /*0074*/ 	.word	index@(.nv.constant0._Z19EdgeDetectionKernelPhiii)
        /*0078*/ 	.short	0x0380
        /*007a*/ 	.short	0x0014


	//----- nvinfo : EIATTR_SW_WAR
	.align		4
.L_53:
        /*007c*/ 	.byte	0x04, 0x36
        /*007e*/ 	.short	(.L_55 - .L_54)
.L_54:
        /*0080*/ 	.word	0x00000008
.L_55:


//--------------------- .nv.info._Z10BlurKernelPhiii --------------------------
	.section	.nv.info._Z10BlurKernelPhiii,"",@"SHT_CUDA_INFO"
	.sectionflags	@""
	.align	4


	//----- nvinfo : EIATTR_CUDA_API_VERSION
	.align		4
        /*0000*/ 	.byte	0x04, 0x37
        /*0002*/ 	.short	(.L_57 - .L_56)
.L_56:
        /*0004*/ 	.word	0x00000082


	//----- nvinfo : EIATTR_KPARAM_INFO
	.align		4
.L_57:
        /*0008*/ 	.byte	0x04, 0x17
        /*000a*/ 	.short	(.L_59 - .L_58)
.L_58:
        /*000c*/ 	.word	0x00000000
        /*0010*/ 	.short	0x0003
        /*0012*/ 	.short	0x0010
        /*0014*/ 	.byte	0x00, 0xf0, 0x11, 0x00


	//----- nvinfo : EIATTR_KPARAM_INFO
	.align		4
.L_59:
        /*0018*/ 	.byte	0x04, 0x17
        /*001a*/ 	.short	(.L_61 - .L_60)
.L_60:
        /*001c*/ 	.word	0x00000000
        /*0020*/ 	.short	0x0002
        /*0022*/ 	.short	0x000c
        /*0024*/ 	.byte	0x00, 0xf0, 0x11, 0x00


	//----- nvinfo : EIATTR_KPARAM_INFO
	.align		4
.L_61:
        /*0028*/ 	.byte	0x04, 0x17
        /*002a*/ 	.short	(.L_63 - .L_62)
.L_62:
        /*002c*/ 	.word	0x00000000
        /*0030*/ 	.short	0x0001
        /*0032*/ 	.short	0x0008
        /*0034*/ 	.byte	0x00, 0xf0, 0x11, 0x00


	//----- nvinfo : EIATTR_KPARAM_INFO
	.align		4
.L_63:
        /*0038*/ 	.byte	0x04, 0x17
        /*003a*/ 	.short	(.L_65 - .L_64)
.L_64:
        /*003c*/ 	.word	0x00000000
        /*0040*/ 	.short	0x0000
        /*0042*/ 	.short	0x0000
        /*0044*/ 	.byte	0x00, 0xf5, 0x21, 0x00


	//----- nvinfo : EIATTR_SPARSE_MMA_MASK
	.align		4
.L_65:
        /*0048*/ 	.byte	0x03, 0x50
        /*004a*/ 	.short	0x0000


	//----- nvinfo : EIATTR_MAXREG_COUNT
	.align		4
        /*004c*/ 	.byte	0x03, 0x1b
        /*004e*/ 	.short	0x00ff


	//----- nvinfo : EIATTR_MERCURY_ISA_VERSION
	.align		4
        /*0050*/ 	.byte	0x03, 0x5f
        /*0052*/ 	.short	0x0101


	//----- nvinfo : EIATTR_VRC_CTA_INIT_COUNT
	.align		4
        /*0054*/ 	.byte	0x02, 0x4a
	.zero		1
	.zero		1


	//----- nvinfo : EIATTR_EXIT_INSTR_OFFSETS
	.align		4
        /*0058*/ 	.byte	0x04, 0x1c
        /*005a*/ 	.short	(.L_67 - .L_66)


	//   ....[0]....
.L_66:
        /*005c*/ 	.word	0x000000c0


	//   ....[1]....
        /*0060*/ 	.word	0x00001ce0


	//----- nvinfo : EIATTR_CBANK_PARAM_SIZE
	.align		4
.L_67:
        /*0064*/ 	.byte	0x03, 0x19
        /*0066*/ 	.short	0x0014


	//----- nvinfo : EIATTR_PARAM_CBANK
	.align		4
        /*0068*/ 	.byte	0x04, 0x0a
        /*006a*/ 	.short	(.L_69 - .L_68)
	.align		4
.L_68:
        /*006c*/ 	.word	index@(.nv.constant0._Z10BlurKernelPhiii)
        /*0070*/ 	.short	0x0380
        /*0072*/ 	.short	0x0014


	//----- nvinfo : EIATTR_SW_WAR
	.align		4
.L_69:
        /*0074*/ 	.byte	0x04, 0x36
        /*0076*/ 	.short	(.L_71 - .L_70)
.L_70:
        /*0078*/ 	.word	0x00000008
.L_71:


//--------------------- .nv.callgraph             --------------------------
	.section	.nv.callgraph,"",@"SHT_CUDA_CALLGRAPH"
	.align	4
	.sectionentsize	8
	.align		4
        /*0000*/ 	.word	0x00000000
	.align		4
        /*0004*/ 	.word	0xffffffff
	.align		4
        /*0008*/ 	.word	0x00000000
	.align		4
        /*000c*/ 	.word	0xfffffffe
	.align		4
        /*0010*/ 	.word	0x00000000
	.align		4
        /*0014*/ 	.word	0xfffffffd
	.align		4
        /*0018*/ 	.word	0x00000000
	.align		4
        /*001c*/ 	.word	0xfffffffc


//--------------------- .text._Z16SharpeningKernelPhiii --------------------------
	.section	.text._Z16SharpeningKernelPhiii,"ax",@progbits
	.align	128
        .global         _Z16SharpeningKernelPhiii
        .type           _Z16SharpeningKernelPhiii,@function
        .size           _Z16SharpeningKernelPhiii,(.L_x_32 - _Z16SharpeningKernelPhiii)
        .other          _Z16SharpeningKernelPhiii,@"STO_CUDA_ENTRY STV_DEFAULT"
_Z16SharpeningKernelPhiii:
.text._Z16SharpeningKernelPhiii:
[----:B------:R-:W-:Y:S01]  /*0000*/  LDC R1, c[0x0][0x37c] ;  /* 0x0000df00ff017b82 */ /* 0x000fe20000000800 */
[----:B------:R-:W0:Y:S07]  /*0010*/  S2R R2, SR_TID.X ;  /* 0x0000000000027919 */ /* 0x000e2e0000002100 */
[----:B------:R-:W1:Y:S01]  /*0020*/  LDC R0, c[0x0][0x364] ;  /* 0x0000d900ff007b82 */ /* 0x000e620000000800 */
[----:B------:R-:W2:Y:S01]  /*0030*/  LDCU.64 UR6, c[0x0][0x388] ;  /* 0x00007100ff0677ac */ /* 0x000ea20008000a00 */
[----:B------:R-:W1:Y:S06]  /*0040*/  S2R R5, SR_TID.Y ;  /* 0x0000000000057919 */ /* 0x000e6c0000002200 */
[----:B------:R-:W0:Y:S08]  /*0050*/  S2UR UR5, SR_CTAID.X ;  /* 0x00000000000579c3 */ /* 0x000e300000002500 */
[----:B------:R-:W0:Y:S08]  /*0060*/  LDC R3, c[0x0][0x360] ;  /* 0x0000d800ff037b82 */ /* 0x000e300000000800 */
[----:B------:R-:W1:Y:S01]  /*0070*/  S2UR UR4, SR_CTAID.Y ;  /* 0x00000000000479c3 */ /* 0x000e620000002600 */
[----:B0-----:R-:W-:-:S05]  /*0080*/  IMAD R3, R3, UR5, R2 ;  /* 0x0000000503037c24 */ /* 0x001fca000f8e0202 */
[----:B--2---:R-:W-:Y:S01]  /*0090*/  ISETP.GE.AND P0, PT, R3, UR7, PT ;  /* 0x0000000703007c0c */ /* 0x004fe2000bf06270 */
[----:B-1----:R-:W-:-:S05]  /*00a0*/  IMAD R0, R0, UR4, R5 ;  /* 0x0000000400007c24 */ /* 0x002fca000f8e0205 */
[----:B------:R-:W-:-:S13]  /*00b0*/  ISETP.GE.OR P0, PT, R0, UR6, P0 ;  /* 0x0000000600007c0c */ /* 0x000fda0008706670 */
[----:B------:R-:W-:Y:S05]  /*00c0*/  @P0 EXIT ;  /* 0x000000000000094d */ /* 0x000fea0003800000 */
[----:B------:R-:W0:Y:S01]  /*00d0*/  LDC R7, c[0x0][0x390] ;  /* 0x0000e400ff077b82 */ /* 0x000e220000000800 */
[----:B------:R-:W1:Y:S01]  /*00e0*/  LDCU.64 UR8, c[0x0][0x380] ;  /* 0x00007000ff0877ac */ /* 0x000e620008000a00 */
[----:B------:R-:W-:Y:S01]  /*00f0*/  ISETP.GE.AND P3, PT, R3, 0x1, PT ;  /* 0x000000010300780c */ /* 0x000fe20003f66270 */
[C---:B------:R-:W-:Y:S01]  /*0100*/  IMAD R2, R0.reuse, UR7, R3 ;  /* 0x0000000700027c24 */ /* 0x040fe2000f8e0203 */
[----:B------:R-:W-:Y:S01]  /*0110*/  ISETP.NE.AND P1, PT, R0, RZ, PT ;  /* 0x000000ff0000720c */ /* 0x000fe20003f25270 */
[----:B------:R-:W-:Y:S02]  /*0120*/  UIADD3 UR5, UPT, UPT, UR6, -0x1, URZ ;  /* 0xffffffff06057890 */ /* 0x000fe4000fffe0ff */
[----:B------:R-:W-:-:S04]  /*0130*/  UIADD3 UR4, UPT, UPT, UR7, -0x1, URZ ;  /* 0xffffffff07047890 */ /* 0x000fc8000fffe0ff */
[----:B------:R-:W-:Y:S02]  /*0140*/  ISETP.GE.U32.AND P0, PT, R0, UR5, PT ;  /* 0x0000000500007c0c */ /* 0x000fe4000bf06070 */
[----:B------:R-:W-:-:S04]  /*0150*/  ISETP.GE.AND P2, PT, R3, UR4, PT ;  /* 0x0000000403007c0c */ /* 0x000fc8000bf46270 */
[C---:B------:R-:W-:Y:S01]  /*0160*/  @P1 VIADD R3, R2.reuse, -UR7 ;  /* 0x8000000702031c36 */ /* 0x040fe20008000000 */
[----:B------:R-:W2:Y:S01]  /*0170*/  LDCU.64 UR4, c[0x0][0x358] ;  /* 0x00006b00ff0477ac */ /* 0x000ea20008000a00 */
[-C--:B0-----:R-:W-:Y:S02]  /*0180*/  IMAD R0, R2, R7.reuse, RZ ;  /* 0x0000000702007224 */ /* 0x081fe400078e02ff */
[----:B------:R-:W-:Y:S02]  /*0190*/  @P1 IMAD R9, R3, R7, RZ ;  /* 0x0000000703091224 */ /* 0x000fe400078e02ff */
[C---:B------:R-:W-:Y:S01]  /*01a0*/  @P3 IMAD.IADD R5, R0.reuse, 0x1, -R7 ;  /* 0x0000000100053824 */ /* 0x040fe200078e0a07 */
[----:B-1----:R-:W-:Y:S01]  /*01b0*/  IADD3 R2, P5, PT, R0, UR8, RZ ;  /* 0x0000000800027c10 */ /* 0x002fe2000ffbe0ff */
[----:B------:R-:W-:-:S03]  /*01c0*/  @!P0 IMAD R11, R7, UR7, RZ ;  /* 0x00000007070b8c24 */ /* 0x000fc6000f8e02ff */
[C---:B------:R-:W-:Y:S02]  /*01d0*/  @P3 IADD3 R4, P4, PT, R5.reuse, UR8, RZ ;  /* 0x0000000805043c10 */ /* 0x040fe4000ff9e0ff */
[----:B------:R-:W-:Y:S02]  /*01e0*/  LEA.HI.X.SX32 R3, R0, UR9, 0x1, P5 ;  /* 0x0000000900037c11 */ /* 0x000fe4000a8f0eff */
[----:B------:R-:W-:Y:S02]  /*01f0*/  @!P2 IADD3 R6, P5, PT, R2, R7, RZ ;  /* 0x000000070206a210 */ /* 0x000fe40007fbe0ff */
[----:B------:R-:W-:Y:S01]  /*0200*/  @P3 LEA.HI.X.SX32 R5, R5, UR9, 0x1, P4 ;  /* 0x0000000905053c11 */ /* 0x000fe2000a0f0eff */
[----:B--2---:R-:W2:Y:S01]  /*0210*/  LDG.E.U8 R0, desc[UR4][R2.64] ;  /* 0x0000000402007981 */ /* 0x004ea2000c1e1100 */
[----:B------:R-:W-:Y:S02]  /*0220*/  @P1 IADD3 R8, P4, PT, R9, UR8, RZ ;  /* 0x0000000809081c10 */ /* 0x000fe4000ff9e0ff */
[----:B------:R-:W-:Y:S01]  /*0230*/  @!P2 LEA.HI.X.SX32 R7, R7, R3, 0x1, P5 ;  /* 0x000000030707a211 */ /* 0x000fe200028f0eff */
[----:B------:R-:W3:Y:S01]  /*0240*/  @P3 LDG.E.U8 R4, desc[UR4][R4.64] ;  /* 0x0000000404043981 */ /* 0x000ee2000c1e1100 */
[----:B------:R-:W-:-:S02]  /*0250*/  @P1 LEA.HI.X.SX32 R9, R9, UR9, 0x1, P4 ;  /* 0x0000000909091c11 */ /* 0x000fc4000a0f0eff */
[C---:B------:R-:W-:Y:S01]  /*0260*/  @!P0 IADD3 R10, P4, PT, R11.reuse, R2, RZ ;  /* 0x000000020b0a8210 */ /* 0x040fe20007f9e0ff */
[----:B------:R-:W4:Y:S03]  /*0270*/  @!P2 LDG.E.U8 R6, desc[UR4][R6.64] ;  /* 0x000000040606a981 */ /* 0x000f26000c1e1100 */
[----:B------:R-:W-:Y:S01]  /*0280*/  @!P0 LEA.HI.X.SX32 R11, R11, R3, 0x1, P4 ;  /* 0x000000030b0b8211 */ /* 0x000fe200020f0eff */
[----:B------:R-:W5:Y:S04]  /*0290*/  @P1 LDG.E.U8 R8, desc[UR4][R8.64] ;  /* 0x0000000408081981 */ /* 0x000f68000c1e1100 */
[----:B------:R-:W2:Y:S01]  /*02a0*/  @!P0 LDG.E.U8 R10, desc[UR4][R10.64] ;  /* 0x000000040a0a8981 */ /* 0x000ea2000c1e1100 */
[----:B------:R-:W-:Y:S01]  /*02b0*/  CS2R R12, SRZ ;  /* 0x00000000000c7805 */ /* 0x000fe2000001ff00 */
[----:B------:R-:W-:Y:S01]  /*02c0*/  IMAD.MOV.U32 R14, RZ, RZ, RZ ;  /* 0x000000ffff0e7224 */ /* 0x000fe200078e00ff */
[----:B---3--:R-:W-:-:S02]  /*02d0*/  @P3 I2FP.F32.U32 R12, R4 ;  /* 0x00000004000c3245 */ /* 0x008fc40000201000 */
[----:B----4-:R-:W-:Y:S01]  /*02e0*/  @!P2 I2FP.F32.U32 R13, R6 ;  /* 0x00000006000da245 */ /* 0x010fe20000201000 */
[----:B------:R-:W-:Y:S01]  /*02f0*/  IMAD.MOV.U32 R4, RZ, RZ, RZ ;  /* 0x000000ffff047224 */ /* 0x000fe200078e00ff */
[----:B-----5:R-:W-:-:S03]  /*0300*/  @P1 I2FP.F32.U32 R14, R8 ;  /* 0x00000008000e1245 */ /* 0x020fc60000201000 */
[----:B------:R-:W-:Y:S01]  /*0310*/  FADD R13, R13, R12 ;  /* 0x0000000c0d0d7221 */ /* 0x000fe20000000000 */
[----:B--2---:R-:W-:-:S03]  /*0320*/  @!P0 I2FP.F32.U32 R4, R10 ;  /* 0x0000000a00048245 */ /* 0x004fc60000201000 */
[----:B------:R-:W-:Y:S01]  /*0330*/  FADD R13, R13, R14 ;  /* 0x0000000e0d0d7221 */ /* 0x000fe20000000000 */
[----:B------:R-:W-:-:S03]  /*0340*/  I2FP.F32.U32 R0, R0 ;  /* 0x0000000000007245 */ /* 0x000fc60000201000 */
[----:B------:R-:W-:-:S04]  /*0350*/  FADD R13, R13, R4 ;  /* 0x000000040d0d7221 */ /* 0x000fc80000000000 */
[----:B------:R-:W-:-:S05]  /*0360*/  FFMA R0, R0, 5, -R13 ;  /* 0x40a0000000007823 */ /* 0x000fca000000080d */
[----:B------:R-:W-:-:S04]  /*0370*/  FMNMX R0, RZ, R0, !PT ;  /* 0x00000000ff007209 */ /* 0x000fc80007800000 */
[----:B------:R-:W-:-:S04]  /*0380*/  FMNMX R0, R0, 255, PT ;  /* 0x437f000000007809 */ /* 0x000fc80003800000 */
[----:B------:R-:W0:Y:S02]  /*0390*/  F2I.U32.TRUNC.NTZ R5, R0 ;  /* 0x0000000000057305 */ /* 0x000e24000020f000 */
[----:B0-----:R-:W-:Y:S01]  /*03a0*/  STG.E.U8 desc[UR4][R2.64], R5 ;  /* 0x0000000502007986 */ /* 0x001fe2000c101104 */
[----:B------:R-:W-:Y:S05]  /*03b0*/  EXIT ;  /* 0x000000000000794d */ /* 0x000fea0003800000 */
.L_x_0:
[----:B------:R-:W-:-:S00]  /*03c0*/  BRA `(.L_x_0) ;  /* 0xfffffffc00fc7947 */ /* 0x000fc0000383ffff */
[----:B------:R-:W-:-:S00]  /*03d0*/  NOP ;  /* 0x0000000000007918 */ /* 0x000fc00000000000 */
        /* <DEDUP_REMOVED lines=10> */
.L_x_32:


//--------------------- .text._Z19EdgeDetectionKernelPhiii --------------------------
	.section	.text._Z19EdgeDetectionKernelPhiii,"ax",@progbits
	.align	128
        .global         _Z19EdgeDetectionKernelPhiii
        .type           _Z19EdgeDetectionKernelPhiii,@function
        .size           _Z19EdgeDetectionKernelPhiii,(.L_x_31 - _Z19EdgeDetectionKernelPhiii)
        .other          _Z19EdgeDetectionKernelPhiii,@"STO_CUDA_ENTRY STV_DEFAULT"
_Z19EdgeDetectionKernelPhiii:
.text._Z19EdgeDetectionKernelPhiii:
[----:B------:R-:W-:Y:S01]  /*0000*/  LDC R1, c[0x0][0x37c] ;  /* 0x0000df00ff017b82 */ /* 0x000fe20000000800 */
[----:B------:R-:W0:Y:S07]  /*0010*/  S2R R3, SR_TID.X ;  /* 0x0000000000037919 */ /* 0x000e2e0000002100 */
[----:B------:R-:W1:Y:S01]  /*0020*/  LDC R7, c[0x0][0x364] ;  /* 0x0000d900ff077b82 */ /* 0x000e620000000800 */
[----:B------:R-:W1:Y:S07]  /*0030*/  S2R R0, SR_TID.Y ;  /* 0x0000000000007919 */ /* 0x000e6e0000002200 */
[----:B------:R-:W0:Y:S08]  /*0040*/  S2UR UR5, SR_CTAID.X ;  /* 0x00000000000579c3 */ /* 0x000e300000002500 */
[----:B------:R-:W0:Y:S08]  /*0050*/  LDC R22, c[0x0][0x360] ;  /* 0x0000d800ff167b82 */ /* 0x000e300000000800 */
[----:B------:R-:W1:Y:S08]  /*0060*/  S2UR UR4, SR_CTAID.Y ;  /* 0x00000000000479c3 */ /* 0x000e700000002600 */
[----:B------:R-:W2:Y:S01]  /*0070*/  LDC.64 R14, c[0x0][0x388] ;  /* 0x0000e200ff0e7b82 */ /* 0x000ea20000000a00 */
[----:B0-----:R-:W-:-:S02]  /*0080*/  IMAD R22, R22, UR5, R3 ;  /* 0x0000000516167c24 */ /* 0x001fc4000f8e0203 */
[----:B-1----:R-:W-:-:S03]  /*0090*/  IMAD R7, R7, UR4, R0 ;  /* 0x0000000407077c24 */ /* 0x002fc6000f8e0200 */
[----:B--2---:R-:W-:-:S04]  /*00a0*/  ISETP.GE.AND P0, PT, R22, R15, PT ;  /* 0x0000000f1600720c */ /* 0x004fc80003f06270 */
[----:B------:R-:W-:-:S13]  /*00b0*/  ISETP.GE.OR P0, PT, R7, R14, P0 ;  /* 0x0000000e0700720c */ /* 0x000fda0000706670 */
[----:B------:R-:W-:Y:S05]  /*00c0*/  @P0 EXIT ;  /* 0x000000000000094d */ /* 0x000fea0003800000 */
[----:B------:R-:W-:Y:S01]  /*00d0*/  ISETP.GE.AND P3, PT, R22, 0x1, PT ;  /* 0x000000011600780c */ /* 0x000fe20003f66270 */
[C---:B------:R-:W-:Y:S01]  /*00e0*/  IMAD R4, R7.reuse, R15, -R15 ;  /* 0x0000000f07047224 */ /* 0x040fe200078e0a0f */
[----:B------:R-:W0:Y:S02]  /*00f0*/  LDCU.64 UR4, c[0x0][0x358] ;  /* 0x00006b00ff0477ac */ /* 0x000e240008000a00 */
[----:B------:R-:W-:-:S13]  /*0100*/  ISETP.EQ.OR P3, PT, R7, RZ, !P3 ;  /* 0x000000ff0700720c */ /* 0x000fda0005f62670 */
[----:B------:R-:W1:Y:S01]  /*0110*/  @!P3 LDC R3, c[0x0][0x390] ;  /* 0x0000e400ff03bb82 */ /* 0x000e620000000800 */
[----:B------:R-:W-:-:S07]  /*0120*/  @!P3 IADD3 R0, PT, PT, R22, -0x1, R4 ;  /* 0xffffffff1600b810 */ /* 0x000fce0007ffe004 */
[----:B------:R-:W2:Y:S01]  /*0130*/  @!P3 LDC.64 R8, c[0x0][0x380] ;  /* 0x0000e000ff08bb82 */ /* 0x000ea20000000a00 */
[----:B-1----:R-:W-:-:S05]  /*0140*/  @!P3 IMAD R0, R0, R3, RZ ;  /* 0x000000030000b224 */ /* 0x002fca00078e02ff */
[----:B--2---:R-:W-:-:S04]  /*0150*/  @!P3 IADD3 R2, P0, PT, R0, R8, RZ ;  /* 0x000000080002b210 */ /* 0x004fc80007f1e0ff */
[----:B------:R-:W-:-:S05]  /*0160*/  @!P3 LEA.HI.X.SX32 R3, R0, R9, 0x1, P0 ;  /* 0x000000090003b211 */ /* 0x000fca00000f0eff */
[----:B0-----:R-:W2:Y:S04]  /*0170*/  @!P3 LDG.E.U8 R0, desc[UR4][R2.64] ;  /* 0x000000040200b981 */ /* 0x001ea8000c1e1100 */
[----:B------:R-:W3:Y:S04]  /*0180*/  @!P3 LDG.E.U8 R16, desc[UR4][R2.64+0x1] ;  /* 0x000001040210b981 */ /* 0x000ee8000c1e1100 */
[----:B------:R0:W4:Y:S01]  /*0190*/  @!P3 LDG.E.U8 R17, desc[UR4][R2.64+0x2] ;  /* 0x000002040211b981 */ /* 0x000122000c1e1100 */
[C---:B------:R-:W-:Y:S01]  /*01a0*/  VIADD R6, R22.reuse, 0x1 ;  /* 0x0000000116067836 */ /* 0x040fe20000000000 */
[C---:B------:R-:W-:Y:S01]  /*01b0*/  ISETP.GE.AND P0, PT, R22.reuse, RZ, PT ;  /* 0x000000ff1600720c */ /* 0x040fe20003f06270 */
[----:B------:R-:W-:Y:S01]  /*01c0*/  IMAD.MOV.U32 R5, RZ, RZ, RZ ;  /* 0x000000ffff057224 */ /* 0x000fe200078e00ff */
[----:B------:R-:W-:-:S02]  /*01d0*/  ISETP.GT.AND P2, PT, R22, R15, PT ;  /* 0x0000000f1600720c */ /* 0x000fc40003f44270 */
[-C--:B------:R-:W-:Y:S02]  /*01e0*/  ISETP.GE.AND P1, PT, R6, R15.reuse, PT ;  /* 0x0000000f0600720c */ /* 0x080fe40003f26270 */
[C---:B------:R-:W-:Y:S02]  /*01f0*/  ISETP.EQ.OR P6, PT, R7.reuse, RZ, !P0 ;  /* 0x000000ff0700720c */ /* 0x040fe400047c2670 */
[C---:B------:R-:W-:Y:S01]  /*0200*/  ISETP.GT.AND P1, PT, R22.reuse, -0x2, !P1 ;  /* 0xfffffffe1600780c */ /* 0x040fe20004f24270 */
[C---:B0-----:R-:W-:Y:S01]  /*0210*/  IMAD R2, R7.reuse, R15, R22 ;  /* 0x0000000f07027224 */ /* 0x041fe200078e0216 */
[----:B------:R-:W-:Y:S01]  /*0220*/  ISETP.GT.AND P2, PT, R22, RZ, !P2 ;  /* 0x000000ff1600720c */ /* 0x000fe20005744270 */
[----:B------:R-:W-:Y:S01]  /*0230*/  IMAD.MOV.U32 R3, RZ, RZ, RZ ;  /* 0x000000ffff037224 */ /* 0x000fe200078e00ff */
[C---:B------:R-:W-:Y:S02]  /*0240*/  ISETP.EQ.OR P5, PT, R7.reuse, RZ, !P1 ;  /* 0x000000ff0700720c */ /* 0x040fe40004fa2670 */
[----:B------:R-:W-:-:S02]  /*0250*/  IADD3 R23, PT, PT, R7, 0x1, RZ ;  /* 0x0000000107177810 */ /* 0x000fc40007ffe0ff */
[----:B------:R-:W-:Y:S02]  /*0260*/  P2R R25, PR, RZ, 0x40 ;  /* 0x00000040ff197803 */ /* 0x000fe40000000000 */
[C---:B------:R-:W-:Y:S01]  /*0270*/  ISETP.GE.U32.OR P4, PT, R23.reuse, R14, !P2 ;  /* 0x0000000e1700720c */ /* 0x040fe20005786470 */
[----:B------:R-:W0:Y:S01]  /*0280*/  @!P6 LDC R19, c[0x0][0x390] ;  /* 0x0000e400ff13eb82 */ /* 0x000e220000000800 */
[----:B------:R-:W-:Y:S02]  /*0290*/  @!P6 IADD3 R18, PT, PT, R22, R4, RZ ;  /* 0x000000041612e210 */ /* 0x000fe40007ffe0ff */
[----:B------:R-:W-:Y:S01]  /*02a0*/  ISETP.GE.U32.OR P0, PT, R23, R14, !P0 ;  /* 0x0000000e1700720c */ /* 0x000fe20004706470 */
[----:B------:R-:W-:-:S04]  /*02b0*/  @P2 VIADD R26, R2, 0xffffffff ;  /* 0xffffffff021a2836 */ /* 0x000fc80000000000 */
[----:B------:R-:W1:Y:S08]  /*02c0*/  @!P5 LDC R20, c[0x0][0x390] ;  /* 0x0000e400ff14db82 */ /* 0x000e700000000800 */
[----:B------:R-:W5:Y:S08]  /*02d0*/  @!P6 LDC.64 R10, c[0x0][0x380] ;  /* 0x0000e000ff0aeb82 */ /* 0x000f700000000a00 */
[----:B------:R-:W0:Y:S08]  /*02e0*/  @P2 LDC R27, c[0x0][0x390] ;  /* 0x0000e400ff1b2b82 */ /* 0x000e300000000800 */
[----:B------:R-:W1:Y:S08]  /*02f0*/  @!P5 LDC.64 R12, c[0x0][0x380] ;  /* 0x0000e000ff0cdb82 */ /* 0x000e700000000a00 */
[----:B------:R-:W1:Y:S08]  /*0300*/  @P2 LDC.64 R8, c[0x0][0x380] ;  /* 0x0000e000ff082b82 */ /* 0x000e700000000a00 */
[----:B------:R-:W5:Y:S01]  /*0310*/  @P1 LDC R7, c[0x0][0x390] ;  /* 0x0000e400ff071b82 */ /* 0x000f620000000800 */
[----:B0-----:R-:W-:-:S07]  /*0320*/  @P2 IMAD R27, R26, R27, RZ ;  /* 0x0000001b1a1b2224 */ /* 0x001fce00078e02ff */
[----:B------:R-:W0:Y:S08]  /*0330*/  @!P4 LDC R24, c[0x0][0x390] ;  /* 0x0000e400ff18cb82 */ /* 0x000e300000000800 */
[----:B------:R-:W0:Y:S01]  /*0340*/  @!P0 LDC R26, c[0x0][0x390] ;  /* 0x0000e400ff1a8b82 */ /* 0x000e220000000800 */
[----:B-----5:R-:W-:Y:S02]  /*0350*/  @P1 IMAD R7, R2, R7, R7 ;  /* 0x0000000702071224 */ /* 0x020fe400078e0207 */
[----:B--2---:R-:W-:-:S02]  /*0360*/  @!P3 IMAD.MOV R5, RZ, RZ, -R0 ;  /* 0x000000ffff05b224 */ /* 0x004fc400078e0a00 */
[----:B------:R-:W-:Y:S02]  /*0370*/  IMAD.MOV.U32 R0, RZ, RZ, RZ ;  /* 0x000000ffff007224 */ /* 0x000fe400078e00ff */
[----:B---3--:R-:W-:Y:S02]  /*0380*/  @!P3 IMAD.MOV R0, RZ, RZ, -R16 ;  /* 0x000000ffff00b224 */ /* 0x008fe400078e0a10 */
[----:B------:R-:W-:Y:S01]  /*0390*/  @!P6 IMAD R16, R18, R19, RZ ;  /* 0x000000131210e224 */ /* 0x000fe200078e02ff */
[----:B------:R-:W-:Y:S01]  /*03a0*/  @!P5 IADD3 R19, PT, PT, R4, R6, RZ ;  /* 0x000000060413d210 */ /* 0x000fe20007ffe0ff */
[----:B----4-:R-:W-:-:S03]  /*03b0*/  @!P3 IMAD.MOV R3, RZ, RZ, -R17 ;  /* 0x000000ffff03b224 */ /* 0x010fc600078e0a11 */
[C---:B------:R-:W-:Y:S01]  /*03c0*/  @!P6 IADD3 R10, P3, PT, R16.reuse, R10, RZ ;  /* 0x0000000a100ae210 */ /* 0x040fe20007f7e0ff */
[----:B-1----:R-:W-:Y:S02]  /*03d0*/  @!P5 IMAD R20, R19, R20, RZ ;  /* 0x000000141314d224 */ /* 0x002fe400078e02ff */
[----:B------:R-:W1:Y:S01]  /*03e0*/  @P1 LDC.64 R18, c[0x0][0x380] ;  /* 0x0000e000ff121b82 */ /* 0x000e620000000a00 */
[----:B------:R-:W-:Y:S02]  /*03f0*/  @!P6 LEA.HI.X.SX32 R11, R16, R11, 0x1, P3 ;  /* 0x0000000b100be211 */ /* 0x000fe400018f0eff */
[----:B------:R-:W-:-:S04]  /*0400*/  @!P5 IADD3 R12, P3, PT, R20, R12, RZ ;  /* 0x0000000c140cd210 */ /* 0x000fc80007f7e0ff */
[----:B------:R-:W-:Y:S01]  /*0410*/  @!P5 LEA.HI.X.SX32 R13, R20, R13, 0x1, P3 ;  /* 0x0000000d140dd211 */ /* 0x000fe200018f0eff */
[----:B------:R-:W2:Y:S01]  /*0420*/  @!P4 LDC.64 R16, c[0x0][0x380] ;  /* 0x0000e000ff10cb82 */ /* 0x000ea20000000a00 */
[----:B------:R-:W-:-:S04]  /*0430*/  @P2 IADD3 R8, P3, PT, R27, R8, RZ ;  /* 0x000000081b082210 */ /* 0x000fc80007f7e0ff */
[----:B------:R-:W-:Y:S02]  /*0440*/  @P2 LEA.HI.X.SX32 R9, R27, R9, 0x1, P3 ;  /* 0x000000091b092211 */ /* 0x000fe400018f0eff */
[----:B------:R-:W-:Y:S01]  /*0450*/  LEA R27, R15, R4, 0x1 ;  /* 0x000000040f1b7211 */ /* 0x000fe200078e08ff */
[----:B------:R-:W3:Y:S01]  /*0460*/  @!P0 LDC.64 R20, c[0x0][0x380] ;  /* 0x0000e000ff148b82 */ /* 0x000ee20000000a00 */
[----:B------:R-:W-:Y:S02]  /*0470*/  @!P0 IMAD.IADD R15, R2, 0x1, R15 ;  /* 0x00000001020f8824 */ /* 0x000fe400078e020f */
[----:B------:R-:W-:Y:S02]  /*0480*/  @!P4 IADD3 R29, PT, PT, R22, -0x1, R27 ;  /* 0xffffffff161dc810 */ /* 0x000fe40007ffe01b */
[----:B0-----:R-:W-:Y:S01]  /*0490*/  @!P0 IMAD R15, R15, R26, RZ ;  /* 0x0000001a0f0f8224 */ /* 0x001fe200078e02ff */
[----:B------:R-:W4:Y:S01]  /*04a0*/  @P2 LDG.E.U8 R22, desc[UR4][R8.64] ;  /* 0x0000000408162981 */ /* 0x000f22000c1e1100 */
[----:B-1----:R-:W-:Y:S01]  /*04b0*/  @P1 IADD3 R18, P3, PT, R7, R18, RZ ;  /* 0x0000001207121210 */ /* 0x002fe20007f7e0ff */
[----:B------:R-:W-:-:S02]  /*04c0*/  @!P4 IMAD R24, R29, R24, RZ ;  /* 0x000000181d18c224 */ /* 0x000fc400078e02ff */
[----:B------:R-:W5:Y:S01]  /*04d0*/  @P2 LDG.E.U8 R29, desc[UR4][R8.64+0x2] ;  /* 0x00000204081d2981 */ /* 0x000f62000c1e1100 */
[----:B------:R-:W-:Y:S02]  /*04e0*/  @P1 LEA.HI.X.SX32 R19, R7, R19, 0x1, P3 ;  /* 0x0000001307131211 */ /* 0x000fe400018f0eff */
[----:B--2---:R-:W-:-:S03]  /*04f0*/  @!P4 IADD3 R16, P3, PT, R24, R16, RZ ;  /* 0x000000101810c210 */ /* 0x004fc60007f7e0ff */
[----:B------:R-:W2:Y:S01]  /*0500*/  @P1 LDG.E.U8 R28, desc[UR4][R18.64] ;  /* 0x00000004121c1981 */ /* 0x000ea2000c1e1100 */
[----:B------:R-:W-:Y:S02]  /*0510*/  @!P4 LEA.HI.X.SX32 R17, R24, R17, 0x1, P3 ;  /* 0x000000111811c211 */ /* 0x000fe400018f0eff */
[----:B---3--:R-:W-:-:S04]  /*0520*/  @!P0 IADD3 R20, P3, PT, R15, R20, RZ ;  /* 0x000000140f148210 */ /* 0x008fc80007f7e0ff */
[----:B------:R-:W-:Y:S02]  /*0530*/  @!P0 LEA.HI.X.SX32 R21, R15, R21, 0x1, P3 ;  /* 0x000000150f158211 */ /* 0x000fe400018f0eff */
[----:B------:R-:W-:Y:S02]  /*0540*/  ISETP.GE.U32.OR P3, PT, R23, R14, !P1 ;  /* 0x0000000e1700720c */ /* 0x000fe40004f66470 */
[----:B------:R-:W-:Y:S01]  /*0550*/  MOV R4, R5 ;  /* 0x0000000500047202 */ /* 0x000fe20000000f00 */
[----:B------:R-:W3:Y:S10]  /*0560*/  @!P5 LDG.E.U8 R23, desc[UR4][R12.64+0x1] ;  /* 0x000001040c17d981 */ /* 0x000ef4000c1e1100 */
[----:B------:R-:W0:Y:S01]  /*0570*/  @!P3 LDC R7, c[0x0][0x390] ;  /* 0x0000e400ff07bb82 */ /* 0x000e220000000800 */
[----:B------:R-:W-:-:S02]  /*0580*/  @!P3 IMAD.IADD R6, R6, 0x1, R27 ;  /* 0x000000010606b824 */ /* 0x000fc400078e021b */
[----:B------:R-:W5:Y:S05]  /*0590*/  @P1 LDG.E.U8 R27, desc[UR4][R18.64+0x1] ;  /* 0x00000104121b1981 */ /* 0x000f6a000c1e1100 */
[----:B------:R-:W1:Y:S01]  /*05a0*/  @!P3 LDC.64 R14, c[0x0][0x380] ;  /* 0x0000e000ff0ebb82 */ /* 0x000e620000000a00 */
[----:B------:R-:W5:Y:S01]  /*05b0*/  @P1 LDG.E.U8 R18, desc[UR4][R18.64+0x2] ;  /* 0x0000020412121981 */ /* 0x000f62000c1e1100 */
[----:B0-----:R-:W-:-:S05]  /*05c0*/  @!P3 IMAD R6, R6, R7, RZ ;  /* 0x000000070606b224 */ /* 0x001fca00078e02ff */
[----:B-1----:R-:W-:-:S04]  /*05d0*/  @!P3 IADD3 R14, P6, PT, R6, R14, RZ ;  /* 0x0000000e060eb210 */ /* 0x002fc80007fde0ff */
[----:B------:R-:W-:Y:S02]  /*05e0*/  @!P3 LEA.HI.X.SX32 R15, R6, R15, 0x1, P6 ;  /* 0x0000000f060fb211 */ /* 0x000fe400030f0eff */
[----:B------:R-:W-:Y:S01]  /*05f0*/  ISETP.NE.AND P6, PT, R25, RZ, PT ;  /* 0x000000ff1900720c */ /* 0x000fe20003fc5270 */
[----:B------:R-:W4:Y:S04]  /*0600*/  @!P5 LDG.E.U8 R6, desc[UR4][R12.64] ;  /* 0x000000040c06d981 */ /* 0x000f28000c1e1100 */
[----:B------:R-:W5:Y:S04]  /*0610*/  @P2 LDG.E.U8 R25, desc[UR4][R8.64+0x1] ;  /* 0x0000010408192981 */ /* 0x000f68000c1e1100 */
[----:B------:R-:W5:Y:S04]  /*0620*/  @!P3 LDG.E.U8 R19, desc[UR4][R14.64+0x2] ;  /* 0x000002040e13b981 */ /* 0x000f68000c1e1100 */
[----:B------:R-:W2:Y:S04]  /*0630*/  @!P6 LDG.E.U8 R26, desc[UR4][R10.64] ;  /* 0x000000040a1ae981 */ /* 0x000ea8000c1e1100 */
[----:B------:R-:W3:Y:S04]  /*0640*/  @!P4 LDG.E.U8 R8, desc[UR4][R16.64] ;  /* 0x000000041008c981 */ /* 0x000ee8000c1e1100 */
[----:B------:R-:W5:Y:S04]  /*0650*/  @!P0 LDG.E.U8 R9, desc[UR4][R20.64] ;  /* 0x0000000414098981 */ /* 0x000f68000c1e1100 */
[----:B------:R-:W5:Y:S04]  /*0660*/  @!P6 LDG.E.U8 R7, desc[UR4][R10.64+0x1] ;  /* 0x000001040a07e981 */ /* 0x000f68000c1e1100 */
[----:B------:R-:W5:Y:S04]  /*0670*/  @!P6 LDG.E.U8 R24, desc[UR4][R10.64+0x2] ;  /* 0x000002040a18e981 */ /* 0x000f68000c1e1100 */
[----:B------:R-:W5:Y:S04]  /*0680*/  @!P4 LDG.E.U8 R11, desc[UR4][R16.64+0x1] ;  /* 0x00000104100bc981 */ /* 0x000f68000c1e1100 */
[----:B------:R0:W5:Y:S01]  /*0690*/  @!P4 LDG.E.U8 R10, desc[UR4][R16.64+0x2] ;  /* 0x00000204100ac981 */ /* 0x000162000c1e1100 */
[----:B--2---:R-:W-:-:S03]  /*06a0*/  @!P6 IMAD R4, R26, -0x2, R5 ;  /* 0xfffffffe1a04e824 */ /* 0x004fc600078e0205 */
[----:B------:R-:W2:Y:S04]  /*06b0*/  @!P5 LDG.E.U8 R26, desc[UR4][R12.64+0x2] ;  /* 0x000002040c1ad981 */ /* 0x000ea8000c1e1100 */
[----:B------:R-:W2:Y:S01]  /*06c0*/  @!P3 LDG.E.U8 R12, desc[UR4][R14.64] ;  /* 0x000000040e0cb981 */ /* 0x000ea2000c1e1100 */
[----:B----4-:R-:W-:-:S03]  /*06d0*/  @!P5 IMAD.IADD R5, R5, 0x1, R6 ;  /* 0x000000010505d824 */ /* 0x010fc600078e0206 */
[----:B------:R-:W4:Y:S01]  /*06e0*/  @!P0 LDG.E.U8 R13, desc[UR4][R20.64+0x1] ;  /* 0x00000104140d8981 */ /* 0x000f22000c1e1100 */
[----:B------:R-:W-:-:S03]  /*06f0*/  @P2 IMAD R5, R22, -0x2, R5 ;  /* 0xfffffffe16052824 */ /* 0x000fc600078e0205 */
[----:B------:R-:W4:Y:S04]  /*0700*/  @!P3 LDG.E.U8 R22, desc[UR4][R14.64+0x1] ;  /* 0x000001040e16b981 */ /* 0x000f28000c1e1100 */
[----:B------:R-:W4:Y:S01]  /*0710*/  @!P0 LDG.E.U8 R20, desc[UR4][R20.64+0x2] ;  /* 0x0000020414148981 */ /* 0x000f22000c1e1100 */
[----:B------:R-:W-:Y:S01]  /*0720*/  @P1 LEA R5, R28, R5, 0x1 ;  /* 0x000000051c051211 */ /* 0x000fe200078e08ff */
[----:B------:R-:W-:-:S04]  /*0730*/  @!P5 IMAD.IADD R4, R4, 0x1, -R6 ;  /* 0x000000010404d824 */ /* 0x000fc800078e0a06 */
[--C-:B---3--:R-:W-:Y:S02]  /*0740*/  @!P4 IMAD.IADD R5, R5, 0x1, -R8.reuse ;  /* 0x000000010505c824 */ /* 0x108fe400078e0a08 */
[----:B------:R-:W-:-:S04]  /*0750*/  @!P4 IMAD.IADD R4, R4, 0x1, R8 ;  /* 0x000000010404c824 */ /* 0x000fc800078e0208 */
[----:B-----5:R-:W-:Y:S01]  /*0760*/  @!P0 IMAD R4, R9, 0x2, R4 ;  /* 0x0000000209048824 */ /* 0x020fe200078e0204 */
[----:B------:R-:W-:Y:S01]  /*0770*/  MOV R6, R0 ;  /* 0x0000000000067202 */ /* 0x000fe20000000f00 */
[--C-:B0-----:R-:W-:Y:S02]  /*0780*/  IMAD.MOV.U32 R17, RZ, RZ, R3.reuse ;  /* 0x000000ffff117224 */ /* 0x101fe400078e0003 */
[----:B------:R-:W-:Y:S02]  /*0790*/  @!P6 IMAD R6, R7, -0x2, R0 ;  /* 0xfffffffe0706e824 */ /* 0x000fe400078e0200 */
[----:B------:R-:W-:Y:S02]  /*07a0*/  @!P6 IMAD R17, R24, -0x2, R3 ;  /* 0xfffffffe1811e824 */ /* 0x000fe400078e0203 */
[----:B------:R-:W-:-:S04]  /*07b0*/  @!P5 IMAD.IADD R0, R0, 0x1, R23 ;  /* 0x000000010000d824 */ /* 0x000fc800078e0217 */
[----:B------:R-:W-:Y:S02]  /*07c0*/  @P2 IMAD R0, R25, -0x2, R0 ;  /* 0xfffffffe19002824 */ /* 0x000fe400078e0200 */
[----:B------:R-:W-:-:S03]  /*07d0*/  @!P5 IMAD.IADD R6, R6, 0x1, -R23 ;  /* 0x000000010606d824 */ /* 0x000fc600078e0a17 */
[----:B------:R-:W-:Y:S01]  /*07e0*/  @P1 LEA R0, R27, R0, 0x1 ;  /* 0x000000001b001211 */ /* 0x000fe200078e08ff */
[--C-:B------:R-:W-:Y:S01]  /*07f0*/  @!P4 IMAD.IADD R6, R6, 0x1, R11.reuse ;  /* 0x000000010606c824 */ /* 0x100fe200078e020b */
[----:B------:R-:W-:Y:S03]  /*0800*/  BSSY.RECONVERGENT B0, `(.L_x_1) ;  /* 0x0000020000007945 */ /* 0x000fe60003800200 */
[----:B------:R-:W-:Y:S01]  /*0810*/  @!P4 IMAD.IADD R0, R0, 0x1, -R11 ;  /* 0x000000010000c824 */ /* 0x000fe200078e0a0b */
[----:B--2---:R-:W-:Y:S01]  /*0820*/  @!P3 IADD3 R5, PT, PT, R5, R12, RZ ;  /* 0x0000000c0505b210 */ /* 0x004fe20007ffe0ff */
[----:B------:R-:W-:-:S04]  /*0830*/  @!P3 IMAD.IADD R4, R4, 0x1, R12 ;  /* 0x000000010404b824 */ /* 0x000fc800078e020c */
[----:B------:R-:W-:Y:S01]  /*0840*/  IMAD R5, R5, R5, RZ ;  /* 0x0000000505057224 */ /* 0x000fe200078e02ff */
[----:B------:R-:W-:-:S03]  /*0850*/  @!P5 IADD3 R3, PT, PT, R3, R26, RZ ;  /* 0x0000001a0303d210 */ /* 0x000fc60007ffe0ff */
[----:B------:R-:W-:Y:S02]  /*0860*/  IMAD R5, R4, R4, R5 ;  /* 0x0000000404057224 */ /* 0x000fe400078e0205 */
[----:B------:R-:W-:-:S03]  /*0870*/  @P2 IMAD R3, R29, -0x2, R3 ;  /* 0xfffffffe1d032824 */ /* 0x000fc600078e0203 */
[----:B------:R-:W-:Y:S01]  /*0880*/  I2FP.F32.U32 R5, R5 ;  /* 0x0000000500057245 */ /* 0x000fe20000201000 */
[----:B------:R-:W-:-:S03]  /*0890*/  @P1 IMAD R3, R18, 0x2, R3 ;  /* 0x0000000212031824 */ /* 0x000fc600078e0203 */
[----:B------:R-:W-:Y:S01]  /*08a0*/  IADD3 R4, PT, PT, R5, -0xd000000, RZ ;  /* 0xf300000005047810 */ /* 0x000fe20007ffe0ff */
[----:B------:R-:W-:-:S03]  /*08b0*/  @!P5 IMAD.IADD R17, R17, 0x1, -R26 ;  /* 0x000000011111d824 */ /* 0x000fc600078e0a1a */
[----:B------:R-:W-:Y:S01]  /*08c0*/  ISETP.GT.U32.AND P1, PT, R4, 0x727fffff, PT ;  /* 0x727fffff0400780c */ /* 0x000fe20003f24070 */
[----:B------:R0:W1:Y:S01]  /*08d0*/  MUFU.RSQ R8, R5 ;  /* 0x0000000500087308 */ /* 0x0000620000001400 */
[--C-:B------:R-:W-:Y:S01]  /*08e0*/  @!P4 IMAD.IADD R17, R17, 0x1, R10.reuse ;  /* 0x000000011111c824 */ /* 0x100fe200078e020a */
[----:B----4-:R-:W-:Y:S01]  /*08f0*/  @!P0 LEA R6, R13, R6, 0x1 ;  /* 0x000000060d068211 */ /* 0x010fe200078e08ff */
[----:B------:R-:W-:Y:S02]  /*0900*/  @!P4 IMAD.IADD R3, R3, 0x1, -R10 ;  /* 0x000000010303c824 */ /* 0x000fe400078e0a0a */
[----:B------:R-:W-:Y:S01]  /*0910*/  @!P0 IMAD R17, R20, 0x2, R17 ;  /* 0x0000000214118824 */ /* 0x000fe200078e0211 */
[----:B------:R-:W-:Y:S01]  /*0920*/  @!P3 IADD3 R6, PT, PT, R6, R22, RZ ;  /* 0x000000160606b210 */ /* 0x000fe20007ffe0ff */
[----:B------:R-:W-:Y:S01]  /*0930*/  @!P3 IMAD.IADD R0, R0, 0x1, R22 ;  /* 0x000000010000b824 */ /* 0x000fe200078e0216 */
[----:B------:R-:W-:Y:S01]  /*0940*/  @!P3 IADD3 R3, PT, PT, R3, R19, RZ ;  /* 0x000000130303b210 */ /* 0x000fe20007ffe0ff */
[----:B------:R-:W-:-:S03]  /*0950*/  @!P3 IMAD.IADD R17, R17, 0x1, R19 ;  /* 0x000000011111b824 */ /* 0x000fc600078e0213 */
[----:B0-----:R-:W-:Y:S05]  /*0960*/  @!P1 BRA `(.L_x_2) ;  /* 0x0000000000149947 */ /* 0x001fea0003800000 */
[----:B------:R-:W-:Y:S01]  /*0970*/  IMAD.MOV.U32 R4, RZ, RZ, R5 ;  /* 0x000000ffff047224 */ /* 0x000fe200078e0005 */
[----:B------:R-:W-:-:S07]  /*0980*/  MOV R12, 0x9a0 ;  /* 0x000009a0000c7802 */ /* 0x000fce0000000f00 */
[----:B-1----:R-:W-:Y:S05]  /*0990*/  CALL.REL.NOINC `($__internal_0_$__cuda_sm20_sqrt_rn_f32_slowpath) ;  /* 0x0000000400947944 */ /* 0x002fea0003c00000 */
[----:B------:R-:W-:Y:S01]  /*09a0*/  IMAD.MOV.U32 R4, RZ, RZ, R7 ;  /* 0x000000ffff047224 */ /* 0x000fe200078e0007 */
[----:B------:R-:W-:Y:S06]  /*09b0*/  BRA `(.L_x_3) ;  /* 0x0000000000107947 */ /* 0x000fec0003800000 */
.L_x_2:
[----:B-1----:R-:W-:Y:S01]  /*09c0*/  FMUL.FTZ R4, R5, R8 ;  /* 0x0000000805047220 */ /* 0x002fe20000410000 */
[----:B------:R-:W-:-:S03]  /*09d0*/  FMUL.FTZ R7, R8, 0.5 ;  /* 0x3f00000008077820 */ /* 0x000fc60000410000 */
[----:B------:R-:W-:-:S04]  /*09e0*/  FFMA R5, -R4, R4, R5 ;  /* 0x0000000404057223 */ /* 0x000fc80000000105 */
[----:B------:R-:W-:-:S07]  /*09f0*/  FFMA R4, R5, R7, R4 ;  /* 0x0000000705047223 */ /* 0x000fce0000000004 */
.L_x_3:
[----:B------:R-:W-:Y:S05]  /*0a00*/  BSYNC.RECONVERGENT B0 ;  /* 0x0000000000007941 */ /* 0x000fea0003800200 */
.L_x_1:
[----:B------:R-:W-:Y:S01]  /*0a10*/  IMAD R5, R0, R0, RZ ;  /* 0x0000000000057224 */ /* 0x000fe200078e02ff */
[----:B------:R-:W-:Y:S01]  /*0a20*/  BSSY.RECONVERGENT B0, `(.L_x_4) ;  /* 0x0000011000007945 */ /* 0x000fe20003800200 */
[----:B------:R0:W1:Y:S02]  /*0a30*/  F2I.TRUNC.NTZ R0, R4 ;  /* 0x0000000400007305 */ /* 0x000064000020f100 */
[----:B------:R-:W-:-:S05]  /*0a40*/  IMAD R5, R6, R6, R5 ;  /* 0x0000000606057224 */ /* 0x000fca00078e0205 */
[----:B------:R-:W-:-:S04]  /*0a50*/  I2FP.F32.U32 R8, R5 ;  /* 0x0000000500087245 */ /* 0x000fc80000201000 */
[----:B------:R-:W-:Y:S01]  /*0a60*/  IADD3 R5, PT, PT, R8, -0xd000000, RZ ;  /* 0xf300000008057810 */ /* 0x000fe20007ffe0ff */
[----:B------:R0:W2:Y:S03]  /*0a70*/  MUFU.RSQ R7, R8 ;  /* 0x0000000800077308 */ /* 0x0000a60000001400 */
[----:B------:R-:W-:-:S13]  /*0a80*/  ISETP.GT.U32.AND P0, PT, R5, 0x727fffff, PT ;  /* 0x727fffff0500780c */ /* 0x000fda0003f04070 */
[----:B01----:R-:W-:Y:S05]  /*0a90*/  @!P0 BRA `(.L_x_5) ;  /* 0x0000000000148947 */ /* 0x003fea0003800000 */
[----:B------:R-:W-:Y:S01]  /*0aa0*/  IMAD.MOV.U32 R4, RZ, RZ, R8 ;  /* 0x000000ffff047224 */ /* 0x000fe200078e0008 */
[----:B------:R-:W-:-:S07]  /*0ab0*/  MOV R12, 0xad0 ;  /* 0x00000ad0000c7802 */ /* 0x000fce0000000f00 */
[----:B--2---:R-:W-:Y:S05]  /*0ac0*/  CALL.REL.NOINC `($__internal_0_$__cuda_sm20_sqrt_rn_f32_slowpath) ;  /* 0x0000000400487944 */ /* 0x004fea0003c00000 */
[----:B------:R-:W-:Y:S01]  /*0ad0*/  IMAD.MOV.U32 R5, RZ, RZ, R7 ;  /* 0x000000ffff057224 */ /* 0x000fe200078e0007 */
[----:B------:R-:W-:Y:S06]  /*0ae0*/  BRA `(.L_x_6) ;  /* 0x0000000000107947 */ /* 0x000fec0003800000 */
.L_x_5:
[----:B--2---:R-:W-:Y:S01]  /*0af0*/  FMUL.FTZ R5, R8, R7 ;  /* 0x0000000708057220 */ /* 0x004fe20000410000 */
[----:B------:R-:W-:-:S03]  /*0b00*/  FMUL.FTZ R6, R7, 0.5 ;  /* 0x3f00000007067820 */ /* 0x000fc60000410000 */
[----:B------:R-:W-:-:S04]  /*0b10*/  FFMA R4, -R5, R5, R8 ;  /* 0x0000000505047223 */ /* 0x000fc80000000108 */
[----:B------:R-:W-:-:S07]  /*0b20*/  FFMA R5, R4, R6, R5 ;  /* 0x0000000604057223 */ /* 0x000fce0000000005 */
.L_x_6:
[----:B------:R-:W-:Y:S05]  /*0b30*/  BSYNC.RECONVERGENT B0 ;  /* 0x0000000000007941 */ /* 0x000fea0003800200 */
.L_x_4:
[----:B------:R-:W-:Y:S01]  /*0b40*/  IMAD R4, R3, R3, RZ ;  /* 0x0000000303047224 */ /* 0x000fe200078e02ff */
[----:B------:R-:W0:Y:S01]  /*0b50*/  F2I.TRUNC.NTZ R5, R5 ;  /* 0x0000000500057305 */ /* 0x000e22000020f100 */
[----:B------:R-:W-:Y:S02]  /*0b60*/  BSSY.RECONVERGENT B0, `(.L_x_7) ;  /* 0x000000e000007945 */ /* 0x000fe40003800200 */
[----:B------:R-:W-:-:S05]  /*0b70*/  IMAD R4, R17, R17, R4 ;  /* 0x0000001111047224 */ /* 0x000fca00078e0204 */
[----:B------:R-:W-:-:S04]  /*0b80*/  I2FP.F32.U32 R4, R4 ;  /* 0x0000000400047245 */ /* 0x000fc80000201000 */
[----:B------:R-:W-:Y:S01]  /*0b90*/  IADD3 R3, PT, PT, R4, -0xd000000, RZ ;  /* 0xf300000004037810 */ /* 0x000fe20007ffe0ff */
[----:B------:R1:W2:Y:S03]  /*0ba0*/  MUFU.RSQ R9, R4 ;  /* 0x0000000400097308 */ /* 0x0002a60000001400 */
[----:B------:R-:W-:-:S13]  /*0bb0*/  ISETP.GT.U32.AND P0, PT, R3, 0x727fffff, PT ;  /* 0x727fffff0300780c */ /* 0x000fda0003f04070 */
[----:B01----:R-:W-:Y:S05]  /*0bc0*/  @!P0 BRA `(.L_x_8) ;  /* 0x00000000000c8947 */ /* 0x003fea0003800000 */
[----:B------:R-:W-:-:S07]  /*0bd0*/  MOV R12, 0xbf0 ;  /* 0x00000bf0000c7802 */ /* 0x000fce0000000f00 */
[----:B--2---:R-:W-:Y:S05]  /*0be0*/  CALL.REL.NOINC `($__internal_0_$__cuda_sm20_sqrt_rn_f32_slowpath) ;  /* 0x0000000400007944 */ /* 0x004fea0003c00000 */
[----:B------:R-:W-:Y:S05]  /*0bf0*/  BRA `(.L_x_9) ;  /* 0x0000000000107947 */ /* 0x000fea0003800000 */
.L_x_8:
[----:B--2---:R-:W-:Y:S01]  /*0c00*/  FMUL.FTZ R7, R4, R9 ;  /* 0x0000000904077220 */ /* 0x004fe20000410000 */
[----:B------:R-:W-:-:S03]  /*0c10*/  FMUL.FTZ R3, R9, 0.5 ;  /* 0x3f00000009037820 */ /* 0x000fc60000410000 */
[----:B------:R-:W-:-:S04]  /*0c20*/  FFMA R4, -R7, R7, R4 ;  /* 0x0000000707047223 */ /* 0x000fc80000000104 */
[----:B------:R-:W-:-:S07]  /*0c30*/  FFMA R7, R4, R3, R7 ;  /* 0x0000000304077223 */ /* 0x000fce0000000007 */
.L_x_9:
[----:B------:R-:W-:Y:S05]  /*0c40*/  BSYNC.RECONVERGENT B0 ;  /* 0x0000000000007941 */ /* 0x000fea0003800200 */
.L_x_7:
[----:B------:R-:W-:Y:S01]  /*0c50*/  I2FP.F32.S32 R3, R0 ;  /* 0x0000000000037245 */ /* 0x000fe20000201400 */
[----:B------:R-:W-:Y:S01]  /*0c60*/  IMAD.MOV.U32 R9, RZ, RZ, 0x3b808081 ;  /* 0x3b808081ff097424 */ /* 0x000fe200078e00ff */
[----:B------:R-:W-:Y:S01]  /*0c70*/  F2I.TRUNC.NTZ R7, R7 ;  /* 0x0000000700077305 */ /* 0x000fe2000020f100 */
[----:B------:R-:W-:Y:S01]  /*0c80*/  IMAD.MOV.U32 R4, RZ, RZ, 0x437f0000 ;  /* 0x437f0000ff047424 */ /* 0x000fe200078e00ff */
[----:B------:R-:W-:Y:S03]  /*0c90*/  BSSY.RECONVERGENT B0, `(.L_x_10) ;  /* 0x000000a000007945 */ /* 0x000fe60003800200 */
[----:B------:R-:W-:-:S03]  /*0ca0*/  FFMA R6, R9, -R4, 1 ;  /* 0x3f80000009067423 */ /* 0x000fc60000000804 */
[----:B------:R-:W0:Y:S01]  /*0cb0*/  FCHK P0, R3, 255 ;  /* 0x437f000003007902 */ /* 0x000e220000000000 */
[----:B------:R-:W-:-:S04]  /*0cc0*/  FFMA R6, R6, R9, 0.0039215688593685626984 ;  /* 0x3b80808106067423 */ /* 0x000fc80000000009 */
[----:B------:R-:W-:-:S04]  /*0cd0*/  FFMA R0, R3, R6, RZ ;  /* 0x0000000603007223 */ /* 0x000fc800000000ff */
[----:B------:R-:W-:-:S04]  /*0ce0*/  FFMA R9, R0, -255, R3 ;  /* 0xc37f000000097823 */ /* 0x000fc80000000003 */
[----:B------:R-:W-:Y:S01]  /*0cf0*/  FFMA R0, R6, R9, R0 ;  /* 0x0000000906007223 */ /* 0x000fe20000000000 */
[----:B0-----:R-:W-:Y:S06]  /*0d00*/  @!P0 BRA `(.L_x_11) ;  /* 0x0000000000088947 */ /* 0x001fec0003800000 */
[----:B------:R-:W-:-:S07]  /*0d10*/  MOV R8, 0xd30 ;  /* 0x00000d3000087802 */ /* 0x000fce0000000f00 */
[----:B------:R-:W-:Y:S05]  /*0d20*/  CALL.REL.NOINC `($__internal_1_$__cuda_sm3x_div_rn_noftz_f32_slowpath) ;  /* 0x0000000400087944 */ /* 0x000fea0003c00000 */
.L_x_11:
[----:B------:R-:W-:Y:S05]  /*0d30*/  BSYNC.RECONVERGENT B0 ;  /* 0x0000000000007941 */ /* 0x000fea0003800200 */
.L_x_10:
[----:B------:R-:W-:Y:S01]  /*0d40*/  HFMA2 R3, -RZ, RZ, 0.9375, -7.688999176025390625e-06 ;  /* 0x3b808081ff037431 */ /* 0x000fe200000001ff */
[----:B------:R-:W-:Y:S01]  /*0d50*/  I2FP.F32.S32 R10, R5 ;  /* 0x00000005000a7245 */ /* 0x000fe20000201400 */
[----:B------:R-:W-:Y:S01]  /*0d60*/  FMUL R6, R0, 255 ;  /* 0x437f000000067820 */ /* 0x000fe20000400000 */
[----:B------:R-:W-:Y:S02]  /*0d70*/  BSSY.RECONVERGENT B0, `(.L_x_12) ;  /* 0x000000c000007945 */ /* 0x000fe40003800200 */
[----:B------:R-:W0:Y:S01]  /*0d80*/  FCHK P0, R10, 255 ;  /* 0x437f00000a007902 */ /* 0x000e220000000000 */
[----:B------:R-:W-:-:S07]  /*0d90*/  FFMA R0, R3, -R4, 1 ;  /* 0x3f80000003007423 */ /* 0x000fce0000000804 */
[----:B------:R-:W1:Y:S01]  /*0da0*/  F2I.U32.TRUNC.NTZ R6, R6 ;  /* 0x0000000600067305 */ /* 0x000e62000020f000 */
[----:B------:R-:W-:-:S04]  /*0db0*/  FFMA R0, R0, R3, 0.0039215688593685626984 ;  /* 0x3b80808100007423 */ /* 0x000fc80000000003 */
[----:B------:R-:W-:-:S04]  /*0dc0*/  FFMA R3, R0, R10, RZ ;  /* 0x0000000a00037223 */ /* 0x000fc800000000ff */
[----:B------:R-:W-:-:S04]  /*0dd0*/  FFMA R8, R3, -255, R10 ;  /* 0xc37f000003087823 */ /* 0x000fc8000000000a */
[----:B------:R-:W-:Y:S01]  /*0de0*/  FFMA R0, R0, R8, R3 ;  /* 0x0000000800007223 */ /* 0x000fe20000000003 */
[----:B0-----:R-:W-:Y:S06]  /*0df0*/  @!P0 BRA `(.L_x_13) ;  /* 0x00000000000c8947 */ /* 0x001fec0003800000 */
[----:B------:R-:W-:Y:S01]  /*0e00*/  IMAD.MOV.U32 R3, RZ, RZ, R10 ;  /* 0x000000ffff037224 */ /* 0x000fe200078e000a */
[----:B------:R-:W-:-:S07]  /*0e10*/  MOV R8, 0xe30 ;  /* 0x00000e3000087802 */ /* 0x000fce0000000f00 */
[----:B-1----:R-:W-:Y:S05]  /*0e20*/  CALL.REL.NOINC `($__internal_1_$__cuda_sm3x_div_rn_noftz_f32_slowpath) ;  /* 0x0000000000c87944 */ /* 0x002fea0003c00000 */
.L_x_13:
[----:B------:R-:W-:Y:S05]  /*0e30*/  BSYNC.RECONVERGENT B0 ;  /* 0x0000000000007941 */ /* 0x000fea0003800200 */
.L_x_12:
[----:B------:R-:W-:Y:S01]  /*0e40*/  I2FP.F32.S32 R10, R7 ;  /* 0x00000007000a7245 */ /* 0x000fe20000201400 */
[----:B------:R-:W-:Y:S02]  /*0e50*/  IMAD.MOV.U32 R3, RZ, RZ, 0x3b808081 ;  /* 0x3b808081ff037424 */ /* 0x000fe400078e00ff */
[----:B------:R-:W-:Y:S01]  /*0e60*/  FMUL R5, R0, 255 ;  /* 0x437f000000057820 */ /* 0x000fe20000400000 */
[----:B------:R-:W-:Y:S01]  /*0e70*/  BSSY.RECONVERGENT B0, `(.L_x_14) ;  /* 0x000000c000007945 */ /* 0x000fe20003800200 */
[----:B------:R-:W0:Y:S01]  /*0e80*/  FCHK P0, R10, 255 ;  /* 0x437f00000a007902 */ /* 0x000e220000000000 */
[----:B------:R-:W-:-:S04]  /*0e90*/  FFMA R0, R3, -R4, 1 ;  /* 0x3f80000003007423 */ /* 0x000fc80000000804 */
[----:B------:R-:W-:-:S03]  /*0ea0*/  FFMA R0, R0, R3, 0.0039215688593685626984 ;  /* 0x3b80808100007423 */ /* 0x000fc60000000003 */
[----:B------:R-:W2:Y:S01]  /*0eb0*/  F2I.U32.TRUNC.NTZ R5, R5 ;  /* 0x0000000500057305 */ /* 0x000ea2000020f000 */
[----:B------:R-:W-:-:S04]  /*0ec0*/  FFMA R3, R0, R10, RZ ;  /* 0x0000000a00037223 */ /* 0x000fc800000000ff */
[----:B------:R-:W-:-:S04]  /*0ed0*/  FFMA R8, R3, -255, R10 ;  /* 0xc37f000003087823 */ /* 0x000fc8000000000a */
[----:B------:R-:W-:Y:S01]  /*0ee0*/  FFMA R0, R0, R8, R3 ;  /* 0x0000000800007223 */ /* 0x000fe20000000003 */
[----:B0-----:R-:W-:Y:S06]  /*0ef0*/  @!P0 BRA `(.L_x_15) ;  /* 0x00000000000c8947 */ /* 0x001fec0003800000 */
[----:B------:R-:W-:Y:S02]  /*0f00*/  MOV R3, R10 ;  /* 0x0000000a00037202 */ /* 0x000fe40000000f00 */
[----:B------:R-:W-:-:S07]  /*0f10*/  MOV R8, 0xf30 ;  /* 0x00000f3000087802 */ /* 0x000fce0000000f00 */
[----:B-12---:R-:W-:Y:S05]  /*0f20*/  CALL.REL.NOINC `($__internal_1_$__cuda_sm3x_div_rn_noftz_f32_slowpath) ;  /* 0x0000000000887944 */ /* 0x006fea0003c00000 */
.L_x_15:
[----:B------:R-:W-:Y:S05]  /*0f30*/  BSYNC.RECONVERGENT B0 ;  /* 0x0000000000007941 */ /* 0x000fea0003800200 */
.L_x_14:
[----:B------:R-:W0:Y:S01]  /*0f40*/  LDCU UR6, c[0x0][0x390] ;  /* 0x00007200ff0677ac */ /* 0x000e220008000800 */
[----:B------:R-:W-:Y:S01]  /*0f50*/  FMUL R0, R0, 255 ;  /* 0x437f000000007820 */ /* 0x000fe20000400000 */
[----:B------:R-:W3:Y:S03]  /*0f60*/  LDCU.64 UR8, c[0x0][0x380] ;  /* 0x00007000ff0877ac */ /* 0x000ee60008000a00 */
[----:B------:R-:W4:Y:S01]  /*0f70*/  F2I.U32.TRUNC.NTZ R7, R0 ;  /* 0x0000000000077305 */ /* 0x000f22000020f000 */
[----:B0-----:R-:W-:-:S05]  /*0f80*/  IMAD R3, R2, UR6, RZ ;  /* 0x0000000602037c24 */ /* 0x001fca000f8e02ff */
[----:B---3--:R-:W-:-:S04]  /*0f90*/  IADD3 R2, P0, PT, R3, UR8, RZ ;  /* 0x0000000803027c10 */ /* 0x008fc8000ff1e0ff */
[----:B------:R-:W-:-:S05]  /*0fa0*/  LEA.HI.X.SX32 R3, R3, UR9, 0x1, P0 ;  /* 0x0000000903037c11 */ /* 0x000fca00080f0eff */
[----:B-1----:R-:W-:Y:S04]  /*0fb0*/  STG.E.U8 desc[UR4][R2.64], R6 ;  /* 0x0000000602007986 */ /* 0x002fe8000c101104 */
[----:B--2---:R-:W-:Y:S04]  /*0fc0*/  STG.E.U8 desc[UR4][R2.64+0x1], R5 ;  /* 0x0000010502007986 */ /* 0x004fe8000c101104 */
[----:B----4-:R-:W-:Y:S01]  /*0fd0*/  STG.E.U8 desc[UR4][R2.64+0x2], R7 ;  /* 0x0000020702007986 */ /* 0x010fe2000c101104 */
[----:B------:R-:W-:Y:S05]  /*0fe0*/  EXIT ;  /* 0x000000000000794d */ /* 0x000fea0003800000 */
        .weak           $__internal_0_$__cuda_sm20_sqrt_rn_f32_slowpath
        .type           $__internal_0_$__cuda_sm20_sqrt_rn_f32_slowpath,@function
        .size           $__internal_0_$__cuda_sm20_sqrt_rn_f32_slowpath,($__internal_1_$__cuda_sm3x_div_rn_noftz_f32_slowpath - $__internal_0_$__cuda_sm20_sqrt_rn_f32_slowpath)
$__internal_0_$__cuda_sm20_sqrt_rn_f32_slowpath:
[----:B------:R-:W-:-:S13]  /*0ff0*/  LOP3.LUT P0, RZ, R4, 0x7fffffff, RZ, 0xc0, !PT ;  /* 0x7fffffff04ff7812 */ /* 0x000fda000780c0ff */
[----:B------:R-:W-:Y:S01]  /*1000*/  @!P0 IMAD.MOV.U32 R7, RZ, RZ, R4 ;  /* 0x000000ffff078224 */ /* 0x000fe200078e0004 */
[----:B------:R-:W-:Y:S06]  /*1010*/  @!P0 BRA `(.L_x_16) ;  /* 0x0000000000408947 */ /* 0x000fec0003800000 */
[----:B------:R-:W-:-:S13]  /*1020*/  FSETP.GEU.FTZ.AND P0, PT, R4, RZ, PT ;  /* 0x000000ff0400720b */ /* 0x000fda0003f1e000 */
[----:B------:R-:W-:Y:S01]  /*1030*/  @!P0 IMAD.MOV.U32 R7, RZ, RZ, 0x7fffffff ;  /* 0x7fffffffff078424 */ /* 0x000fe200078e00ff */
[----:B------:R-:W-:Y:S06]  /*1040*/  @!P0 BRA `(.L_x_16) ;  /* 0x0000000000348947 */ /* 0x000fec0003800000 */
[----:B------:R-:W-:-:S13]  /*1050*/  FSETP.GTU.FTZ.AND P0, PT, |R4|, +INF , PT ;  /* 0x7f8000000400780b */ /* 0x000fda0003f1c200 */
[----:B------:R-:W-:Y:S01]  /*1060*/  @P0 FADD.FTZ R7, R4, 1 ;  /* 0x3f80000004070421 */ /* 0x000fe20000010000 */
[----:B------:R-:W-:Y:S06]  /*1070*/  @P0 BRA `(.L_x_16) ;  /* 0x0000000000280947 */ /* 0x000fec0003800000 */
[----:B------:R-:W-:-:S13]  /*1080*/  FSETP.NEU.FTZ.AND P0, PT, |R4|, +INF , PT ;  /* 0x7f8000000400780b */ /* 0x000fda0003f1d200 */
[----:B------:R-:W-:-:S04]  /*1090*/  @P0 FFMA R8, R4, 1.84467440737095516160e+19, RZ ;  /* 0x5f80000004080823 */ /* 0x000fc800000000ff */
[----:B------:R-:W0:Y:S02]  /*10a0*/  @P0 MUFU.RSQ R7, R8 ;  /* 0x0000000800070308 */ /* 0x000e240000001400 */
[----:B0-----:R-:W-:Y:S01]  /*10b0*/  @P0 FMUL.FTZ R9, R8, R7 ;  /* 0x0000000708090220 */ /* 0x001fe20000410000 */
[----:B------:R-:W-:Y:S01]  /*10c0*/  @P0 FMUL.FTZ R11, R7, 0.5 ;  /* 0x3f000000070b0820 */ /* 0x000fe20000410000 */
[----:B------:R-:W-:Y:S02]  /*10d0*/  @!P0 MOV R7, R4 ;  /* 0x0000000400078202 */ /* 0x000fe40000000f00 */
[----:B------:R-:W-:-:S04]  /*10e0*/  @P0 FADD.FTZ R10, -R9, -RZ ;  /* 0x800000ff090a0221 */ /* 0x000fc80000010100 */
[----:B------:R-:W-:-:S04]  /*10f0*/  @P0 FFMA R10, R9, R10, R8 ;  /* 0x0000000a090a0223 */ /* 0x000fc80000000008 */
[----:B------:R-:W-:-:S04]  /*1100*/  @P0 FFMA R10, R10, R11, R9 ;  /* 0x0000000b0a0a0223 */ /* 0x000fc80000000009 */
[----:B------:R-:W-:-:S07]  /*1110*/  @P0 FMUL.FTZ R7, R10, 2.3283064365386962891e-10 ;  /* 0x2f8000000a070820 */ /* 0x000fce0000410000 */
.L_x_16:
[----:B------:R-:W-:Y:S02]  /*1120*/  IMAD.MOV.U32 R8, RZ, RZ, R12 ;  /* 0x000000ffff087224 */ /* 0x000fe400078e000c */
[----:B------:R-:W-:-:S04]  /*1130*/  IMAD.MOV.U32 R9, RZ, RZ, 0x0 ;  /* 0x00000000ff097424 */ /* 0x000fc800078e00ff */
[----:B------:R-:W-:Y:S05]  /*1140*/  RET.REL.NODEC R8 `(_Z19EdgeDetectionKernelPhiii) ;  /* 0xffffffec08ac7950 */ /* 0x000fea0003c3ffff */
        .weak           $__internal_1_$__cuda_sm3x_div_rn_noftz_f32_slowpath
        .type           $__internal_1_$__cuda_sm3x_div_rn_noftz_f32_slowpath,@function
        .size           $__internal_1_$__cuda_sm3x_div_rn_noftz_f32_slowpath,(.L_x_31 - $__internal_1_$__cuda_sm3x_div_rn_noftz_f32_slowpath)
$__internal_1_$__cuda_sm3x_div_rn_noftz_f32_slowpath:
[----:B------:R-:W-:Y:S01]  /*1150*/  SHF.R.U32.HI R10, RZ, 0x17, R4 ;  /* 0x00000017ff0a7819 */ /* 0x000fe20000011604 */
[----:B------:R-:W-:Y:S01]  /*1160*/  BSSY.RECONVERGENT B1, `(.L_x_17) ;  /* 0x0000064000017945 */ /* 0x000fe20003800200 */
[----:B------:R-:W-:Y:S01]  /*1170*/  SHF.R.U32.HI R0, RZ, 0x17, R3 ;  /* 0x00000017ff007819 */ /* 0x000fe20000011603 */
[----:B------:R-:W-:Y:S01]  /*1180*/  IMAD.MOV.U32 R12, RZ, RZ, 0x437f0000 ;  /* 0x437f0000ff0c7424 */ /* 0x000fe200078e00ff */
[----:B------:R-:W-:Y:S02]  /*1190*/  LOP3.LUT R10, R10, 0xff, RZ, 0xc0, !PT ;  /* 0x000000ff0a0a7812 */ /* 0x000fe400078ec0ff */
[----:B------:R-:W-:Y:S02]  /*11a0*/  LOP3.LUT R14, R0, 0xff, RZ, 0xc0, !PT ;  /* 0x000000ff000e7812 */ /* 0x000fe400078ec0ff */
[----:B------:R-:W-:-:S03]  /*11b0*/  IADD3 R11, PT, PT, R10, -0x1, RZ ;  /* 0xffffffff0a0b7810 */ /* 0x000fc60007ffe0ff */
[----:B------:R-:W-:Y:S01]  /*11c0*/  VIADD R13, R14, 0xffffffff ;  /* 0xffffffff0e0d7836 */ /* 0x000fe20000000000 */
[----:B------:R-:W-:-:S04]  /*11d0*/  ISETP.GT.U32.AND P0, PT, R11, 0xfd, PT ;  /* 0x000000fd0b00780c */ /* 0x000fc80003f04070 */
[----:B------:R-:W-:-:S13]  /*11e0*/  ISETP.GT.U32.OR P0, PT, R13, 0xfd, P0 ;  /* 0x000000fd0d00780c */ /* 0x000fda0000704470 */
[----:B------:R-:W-:Y:S01]  /*11f0*/  @!P0 MOV R9, RZ ;  /* 0x000000ff00098202 */ /* 0x000fe20000000f00 */
[----:B------:R-:W-:Y:S06]  /*1200*/  @!P0 BRA `(.L_x_18) ;  /* 0x0000000000608947 */ /* 0x000fec0003800000 */
[----:B------:R-:W-:Y:S01]  /*1210*/  IMAD.MOV.U32 R0, RZ, RZ, 0x437f0000 ;  /* 0x437f0000ff007424 */ /* 0x000fe200078e00ff */
[----:B------:R-:W-:-:S04]  /*1220*/  FSETP.GTU.FTZ.AND P0, PT, |R3|, +INF , PT ;  /* 0x7f8000000300780b */ /* 0x000fc80003f1c200 */
[----:B------:R-:W-:-:S04]  /*1230*/  FSETP.GTU.FTZ.AND P1, PT, |R0|, +INF , PT ;  /* 0x7f8000000000780b */ /* 0x000fc80003f3c200 */
[----:B------:R-:W-:-:S13]  /*1240*/  PLOP3.LUT P0, PT, P0, P1, PT, 0xf8, 0x8f ;  /* 0x00000000008f781c */ /* 0x000fda0000703f70 */
[----:B------:R-:W-:Y:S05]  /*1250*/  @P0 BRA `(.L_x_19) ;  /* 0x00000004004c0947 */ /* 0x000fea0003800000 */
[----:B------:R-:W-:-:S13]  /*1260*/  LOP3.LUT P0, RZ, R12, 0x7fffffff, R3, 0xc8, !PT ;  /* 0x7fffffff0cff7812 */ /* 0x000fda000780c803 */
[----:B------:R-:W-:Y:S05]  /*1270*/  @!P0 BRA `(.L_x_20) ;  /* 0x00000004003c8947 */ /* 0x000fea0003800000 */
[C---:B------:R-:W-:Y:S02]  /*1280*/  FSETP.NEU.FTZ.AND P1, PT, |R3|.reuse, +INF , PT ;  /* 0x7f8000000300780b */ /* 0x040fe40003f3d200 */
[----:B------:R-:W-:Y:S02]  /*1290*/  FSETP.NEU.FTZ.AND P0, PT, |R0|, +INF , PT ;  /* 0x7f8000000000780b */ /* 0x000fe40003f1d200 */
[----:B------:R-:W-:-:S11]  /*12a0*/  FSETP.NEU.FTZ.AND P2, PT, |R3|, +INF , PT ;  /* 0x7f8000000300780b */ /* 0x000fd60003f5d200 */
[----:B------:R-:W-:Y:S05]  /*12b0*/  @!P0 BRA !P1, `(.L_x_20) ;  /* 0x00000004002c8947 */ /* 0x000fea0004800000 */
[----:B------:R-:W-:-:S04]  /*12c0*/  LOP3.LUT P1, RZ, R3, 0x7fffffff, RZ, 0xc0, !PT ;  /* 0x7fffffff03ff7812 */ /* 0x000fc8000782c0ff */
[----:B------:R-:W-:-:S13]  /*12d0*/  PLOP3.LUT P0, PT, P0, P1, PT, 0x2f, 0xf2 ;  /* 0x0000000000f2781c */ /* 0x000fda0000702577 */
[----:B------:R-:W-:Y:S05]  /*12e0*/  @P0 BRA `(.L_x_21) ;  /* 0x0000000400180947 */ /* 0x000fea0003800000 */
[----:B------:R-:W-:-:S04]  /*12f0*/  LOP3.LUT P0, RZ, R12, 0x7fffffff, RZ, 0xc0, !PT ;  /* 0x7fffffff0cff7812 */ /* 0x000fc8000780c0ff */
[----:B------:R-:W-:-:S13]  /*1300*/  PLOP3.LUT P0, PT, P2, P0, PT, 0x2f, 0xf2 ;  /* 0x0000000000f2781c */ /* 0x000fda0001700577 */
[----:B------:R-:W-:Y:S05]  /*1310*/  @P0 BRA `(.L_x_22) ;  /* 0x0000000400000947 */ /* 0x000fea0003800000 */
[----:B------:R-:W-:Y:S02]  /*1320*/  ISETP.GE.AND P0, PT, R13, RZ, PT ;  /* 0x000000ff0d00720c */ /* 0x000fe40003f06270 */
[----:B------:R-:W-:-:S11]  /*1330*/  ISETP.GE.AND P1, PT, R11, RZ, PT ;  /* 0x000000ff0b00720c */ /* 0x000fd60003f26270 */
[----:B------:R-:W-:Y:S01]  /*1340*/  @P0 IMAD.MOV.U32 R9, RZ, RZ, RZ ;  /* 0x000000ffff090224 */ /* 0x000fe200078e00ff */
[----:B------:R-:W-:Y:S01]  /*1350*/  @!P0 MOV R9, 0xffffffc0 ;  /* 0xffffffc000098802 */ /* 0x000fe20000000f00 */
[----:B------:R-:W-:Y:S01]  /*1360*/  @!P0 FFMA R3, R3, 1.84467440737095516160e+19, RZ ;  /* 0x5f80000003038823 */ /* 0x000fe200000000ff */
[----:B------:R-:W-:-:S03]  /*1370*/  @!P1 FFMA R12, R0, 1.84467440737095516160e+19, RZ ;  /* 0x5f800000000c9823 */ /* 0x000fc600000000ff */
[----:B------:R-:W-:-:S07]  /*1380*/  @!P1 VIADD R9, R9, 0x40 ;  /* 0x0000004009099836 */ /* 0x000fce0000000000 */
.L_x_18:
[----:B------:R-:W-:Y:S01]  /*1390*/  LEA R11, R10, 0xc0800000, 0x17 ;  /* 0xc08000000a0b7811 */ /* 0x000fe200078eb8ff */
[----:B------:R-:W-:Y:S04]  /*13a0*/  BSSY.RECONVERGENT B2, `(.L_x_23) ;  /* 0x0000036000027945 */ /* 0x000fe80003800200 */
[----:B------:R-:W-:Y:S01]  /*13b0*/  IMAD.IADD R12, R12, 0x1, -R11 ;  /* 0x000000010c0c7824 */ /* 0x000fe200078e0a0b */
[----:B------:R-:W-:-:S03]  /*13c0*/  IADD3 R11, PT, PT, R14, -0x7f, RZ ;  /* 0xffffff810e0b7810 */ /* 0x000fc60007ffe0ff */
[----:B------:R-:W0:Y:S01]  /*13d0*/  MUFU.RCP R13, R12 ;  /* 0x0000000c000d7308 */ /* 0x000e220000001000 */
[----:B------:R-:W-:Y:S01]  /*13e0*/  FADD.FTZ R15, -R12, -RZ ;  /* 0x800000ff0c0f7221 */ /* 0x000fe20000010100 */
[C---:B------:R-:W-:Y:S01]  /*13f0*/  IMAD R0, R11.reuse, -0x800000, R3 ;  /* 0xff8000000b007824 */ /* 0x040fe200078e0203 */
[----:B------:R-:W-:-:S05]  /*1400*/  IADD3 R10, PT, PT, R11, 0x7f, -R10 ;  /* 0x0000007f0b0a7810 */ /* 0x000fca0007ffe80a */
[----:B------:R-:W-:Y:S02]  /*1410*/  IMAD.IADD R10, R10, 0x1, R9 ;  /* 0x000000010a0a7824 */ /* 0x000fe400078e0209 */
[----:B0-----:R-:W-:-:S04]  /*1420*/  FFMA R14, R13, R15, 1 ;  /* 0x3f8000000d0e7423 */ /* 0x001fc8000000000f */
[----:B------:R-:W-:-:S04]  /*1430*/  FFMA R16, R13, R14, R13 ;  /* 0x0000000e0d107223 */ /* 0x000fc8000000000d */
[----:B------:R-:W-:-:S04]  /*1440*/  FFMA R3, R0, R16, RZ ;  /* 0x0000001000037223 */ /* 0x000fc800000000ff */
[----:B------:R-:W-:-:S04]  /*1450*/  FFMA R14, R15, R3, R0 ;  /* 0x000000030f0e7223 */ /* 0x000fc80000000000 */
[----:B------:R-:W-:-:S04]  /*1460*/  FFMA R13, R16, R14, R3 ;  /* 0x0000000e100d7223 */ /* 0x000fc80000000003 */
[----:B------:R-:W-:-:S04]  /*1470*/  FFMA R14, R15, R13, R0 ;  /* 0x0000000d0f0e7223 */ /* 0x000fc80000000000 */
[----:B------:R-:W-:-:S05]  /*1480*/  FFMA R0, R16, R14, R13 ;  /* 0x0000000e10007223 */ /* 0x000fca000000000d */
[----:B------:R-:W-:-:S04]  /*1490*/  SHF.R.U32.HI R3, RZ, 0x17, R0 ;  /* 0x00000017ff037819 */ /* 0x000fc80000011600 */
[----:B------:R-:W-:-:S04]  /*14a0*/  LOP3.LUT R3, R3, 0xff, RZ, 0xc0, !PT ;  /* 0x000000ff03037812 */ /* 0x000fc800078ec0ff */
[----:B------:R-:W-:-:S05]  /*14b0*/  IADD3 R11, PT, PT, R3, R10, RZ ;  /* 0x0000000a030b7210 */ /* 0x000fca0007ffe0ff */
[----:B------:R-:W-:-:S05]  /*14c0*/  VIADD R3, R11, 0xffffffff ;  /* 0xffffffff0b037836 */ /* 0x000fca0000000000 */
[----:B------:R-:W-:-:S13]  /*14d0*/  ISETP.GE.U32.AND P0, PT, R3, 0xfe, PT ;  /* 0x000000fe0300780c */ /* 0x000fda0003f06070 */
[----:B------:R-:W-:Y:S05]  /*14e0*/  @!P0 BRA `(.L_x_24) ;  /* 0x0000000000808947 */ /* 0x000fea0003800000 */
[----:B------:R-:W-:-:S13]  /*14f0*/  ISETP.GT.AND P0, PT, R11, 0xfe, PT ;  /* 0x000000fe0b00780c */ /* 0x000fda0003f04270 */
[----:B------:R-:W-:Y:S05]  /*1500*/  @P0 BRA `(.L_x_25) ;  /* 0x00000000006c0947 */ /* 0x000fea0003800000 */
[----:B------:R-:W-:-:S13]  /*1510*/  ISETP.GE.AND P0, PT, R11, 0x1, PT ;  /* 0x000000010b00780c */ /* 0x000fda0003f06270 */
[----:B------:R-:W-:Y:S05]  /*1520*/  @P0 BRA `(.L_x_26) ;  /* 0x0000000000740947 */ /* 0x000fea0003800000 */
[----:B------:R-:W-:Y:S02]  /*1530*/  ISETP.GE.AND P0, PT, R11, -0x18, PT ;  /* 0xffffffe80b00780c */ /* 0x000fe40003f06270 */
[----:B------:R-:W-:-:S11]  /*1540*/  LOP3.LUT R0, R0, 0x80000000, RZ, 0xc0, !PT ;  /* 0x8000000000007812 */ /* 0x000fd600078ec0ff */
[----:B------:R-:W-:Y:S05]  /*1550*/  @!P0 BRA `(.L_x_26) ;  /* 0x0000000000688947 */ /* 0x000fea0003800000 */
[CCC-:B------:R-:W-:Y:S01]  /*1560*/  FFMA.RZ R3, R16.reuse, R14.reuse, R13.reuse ;  /* 0x0000000e10037223 */ /* 0x1c0fe2000000c00d */
[C---:B------:R-:W-:Y:S01]  /*1570*/  IADD3 R12, PT, PT, R11.reuse, 0x20, RZ ;  /* 0x000000200b0c7810 */ /* 0x040fe20007ffe0ff */
[CCC-:B------:R-:W-:Y:S01]  /*1580*/  FFMA.RM R10, R16.reuse, R14.reuse, R13.reuse ;  /* 0x0000000e100a7223 */ /* 0x1c0fe2000000400d */
[----:B------:R-:W-:Y:S02]  /*1590*/  ISETP.NE.AND P2, PT, R11, RZ, PT ;  /* 0x000000ff0b00720c */ /* 0x000fe40003f45270 */
[----:B------:R-:W-:Y:S01]  /*15a0*/  LOP3.LUT R9, R3, 0x7fffff, RZ, 0xc0, !PT ;  /* 0x007fffff03097812 */ /* 0x000fe200078ec0ff */
[----:B------:R-:W-:Y:S01]  /*15b0*/  FFMA.RP R3, R16, R14, R13 ;  /* 0x0000000e10037223 */ /* 0x000fe2000000800d */
[----:B------:R-:W-:Y:S01]  /*15c0*/  ISETP.NE.AND P1, PT, R11, RZ, PT ;  /* 0x000000ff0b00720c */ /* 0x000fe20003f25270 */
[----:B------:R-:W-:Y:S01]  /*15d0*/  IMAD.MOV R11, RZ, RZ, -R11 ;  /* 0x000000ffff0b7224 */ /* 0x000fe200078e0a0b */
[----:B------:R-:W-:Y:S02]  /*15e0*/  LOP3.LUT R9, R9, 0x800000, RZ, 0xfc, !PT ;  /* 0x0080000009097812 */ /* 0x000fe400078efcff */
[----:B------:R-:W-:-:S02]  /*15f0*/  FSETP.NEU.FTZ.AND P0, PT, R3, R10, PT ;  /* 0x0000000a0300720b */ /* 0x000fc40003f1d000 */
[----:B------:R-:W-:Y:S02]  /*1600*/  SHF.L.U32 R12, R9, R12, RZ ;  /* 0x0000000c090c7219 */ /* 0x000fe400000006ff */
[----:B------:R-:W-:Y:S02]  /*1610*/  SEL R10, R11, RZ, P2 ;  /* 0x000000ff0b0a7207 */ /* 0x000fe40001000000 */
[----:B------:R-:W-:Y:S02]  /*1620*/  ISETP.NE.AND P1, PT, R12, RZ, P1 ;  /* 0x000000ff0c00720c */ /* 0x000fe40000f25270 */
[----:B------:R-:W-:Y:S02]  /*1630*/  SHF.R.U32.HI R10, RZ, R10, R9 ;  /* 0x0000000aff0a7219 */ /* 0x000fe40000011609 */
[----:B------:R-:W-:Y:S02]  /*1640*/  PLOP3.LUT P0, PT, P0, P1, PT, 0xf8, 0x8f ;  /* 0x00000000008f781c */ /* 0x000fe40000703f70 */
[----:B------:R-:W-:-:S02]  /*1650*/  SHF.R.U32.HI R12, RZ, 0x1, R10 ;  /* 0x00000001ff0c7819 */ /* 0x000fc4000001160a */
[----:B------:R-:W-:-:S04]  /*1660*/  SEL R3, RZ, 0x1, !P0 ;  /* 0x00000001ff037807 */ /* 0x000fc80004000000 */
[----:B------:R-:W-:-:S04]  /*1670*/  LOP3.LUT R3, R3, 0x1, R12, 0xf8, !PT ;  /* 0x0000000103037812 */ /* 0x000fc800078ef80c */
[----:B------:R-:W-:-:S04]  /*1680*/  LOP3.LUT R3, R3, R10, RZ, 0xc0, !PT ;  /* 0x0000000a03037212 */ /* 0x000fc800078ec0ff */
[----:B------:R-:W-:-:S04]  /*1690*/  IADD3 R3, PT, PT, R12, R3, RZ ;  /* 0x000000030c037210 */ /* 0x000fc80007ffe0ff */
[----:B------:R-:W-:Y:S01]  /*16a0*/  LOP3.LUT R0, R3, R0, RZ, 0xfc, !PT ;  /* 0x0000000003007212 */ /* 0x000fe200078efcff */
[----:B------:R-:W-:Y:S06]  /*16b0*/  BRA `(.L_x_26) ;  /* 0x0000000000107947 */ /* 0x000fec0003800000 */
.L_x_25:
[----:B------:R-:W-:-:S04]  /*16c0*/  LOP3.LUT R0, R0, 0x80000000, RZ, 0xc0, !PT ;  /* 0x8000000000007812 */ /* 0x000fc800078ec0ff */
[----:B------:R-:W-:Y:S01]  /*16d0*/  LOP3.LUT R0, R0, 0x7f800000, RZ, 0xfc, !PT ;  /* 0x7f80000000007812 */ /* 0x000fe200078efcff */
[----:B------:R-:W-:Y:S06]  /*16e0*/  BRA `(.L_x_26) ;  /* 0x0000000000047947 */ /* 0x000fec0003800000 */
.L_x_24:
[----:B------:R-:W-:-:S07]  /*16f0*/  IMAD R0, R10, 0x800000, R0 ;  /* 0x008000000a007824 */ /* 0x000fce00078e0200 */
.L_x_26:
[----:B------:R-:W-:Y:S05]  /*1700*/  BSYNC.RECONVERGENT B2 ;  /* 0x0000000000027941 */ /* 0x000fea0003800200 */
.L_x_23:
[----:B------:R-:W-:Y:S05]  /*1710*/  BRA `(.L_x_27) ;  /* 0x0000000000207947 */ /* 0x000fea0003800000 */
.L_x_22:
[----:B------:R-:W-:-:S04]  /*1720*/  LOP3.LUT R0, R12, 0x80000000, R3, 0x48, !PT ;  /* 0x800000000c007812 */ /* 0x000fc800078e4803 */
[----:B------:R-:W-:Y:S01]  /*1730*/  LOP3.LUT R0, R0, 0x7f800000, RZ, 0xfc, !PT ;  /* 0x7f80000000007812 */ /* 0x000fe200078efcff */
[----:B------:R-:W-:Y:S06]  /*1740*/  BRA `(.L_x_27) ;  /* 0x0000000000147947 */ /* 0x000fec0003800000 */
.L_x_21:
[----:B------:R-:W-:Y:S01]  /*1750*/  LOP3.LUT R0, R12, 0x80000000, R3, 0x48, !PT ;  /* 0x800000000c007812 */ /* 0x000fe200078e4803 */
[----:B------:R-:W-:Y:S06]  /*1760*/  BRA `(.L_x_27) ;  /* 0x00000000000c7947 */ /* 0x000fec0003800000 */
.L_x_20:
[----:B------:R-:W0:Y:S01]  /*1770*/  MUFU.RSQ R0, -QNAN ;  /* 0xffc0000000007908 */ /* 0x000e220000001400 */
[----:B------:R-:W-:Y:S05]  /*1780*/  BRA `(.L_x_27) ;  /* 0x0000000000047947 */ /* 0x000fea0003800000 */
.L_x_19:
[----:B------:R-:W-:-:S07]  /*1790*/  FADD.FTZ R0, R3, R0 ;  /* 0x0000000003007221 */ /* 0x000fce0000010000 */
.L_x_27:
[----:B------:R-:W-:Y:S05]  /*17a0*/  BSYNC.RECONVERGENT B1 ;  /* 0x0000000000017941 */ /* 0x000fea0003800200 */
.L_x_17:
[----:B------:R-:W-:-:S04]  /*17b0*/  HFMA2 R9, -RZ, RZ, 0, 0 ;  /* 0x00000000ff097431 */ /* 0x000fc800000001ff */
[----:B0-----:R-:W-:Y:S05]  /*17c0*/  RET.REL.NODEC R8 `(_Z19EdgeDetectionKernelPhiii) ;  /* 0xffffffe8080c7950 */ /* 0x001fea0003c3ffff */
.L_x_28:
        /* <DEDUP_REMOVED lines=11> */
.L_x_31:


//--------------------- .text._Z10BlurKernelPhiii --------------------------
	.section	.text._Z10BlurKernelPhiii,"ax",@progbits
	.align	128
        .global         _Z10BlurKernelPhiii
        .type           _Z10BlurKernelPhiii,@function
        .size           _Z10BlurKernelPhiii,(.L_x_34 - _Z10BlurKernelPhiii)
        .other          _Z10BlurKernelPhiii,@"STO_CUDA_ENTRY STV_DEFAULT"
_Z10BlurKernelPhiii:
.text._Z10BlurKernelPhiii:
        /* <DEDUP_REMOVED lines=13> */
[C---:B------:R-:W-:Y:S01]  /*00d0*/  VIADD R0, R4.reuse, 0xfffffffe ;  /* 0xfffffffe04007836 */ /* 0x040fe20000000000 */
[----:B------:R-:W0:Y:S01]  /*00e0*/  LDC R6, c[0x0][0x390] ;  /* 0x0000e400ff067b82 */ /* 0x000e220000000800 */
[C---:B------:R-:W-:Y:S01]  /*00f0*/  VIADD R2, R9.reuse, 0x2 ;  /* 0x0000000209027836 */ /* 0x040fe20000000000 */
[----:B------:R-:W1:Y:S01]  /*0100*/  LDCU.64 UR8, c[0x0][0x380] ;  /* 0x00007000ff0877ac */ /* 0x000e620008000a00 */
[----:B------:R-:W-:Y:S01]  /*0110*/  VIADD R5, R4, 0xffffffff ;  /* 0xffffffff04057836 */ /* 0x000fe20000000000 */
[----:B------:R-:W-:Y:S01]  /*0120*/  ISETP.GE.AND P3, PT, R0, UR6, PT ;  /* 0x0000000600007c0c */ /* 0x000fe2000bf66270 */
[C---:B------:R-:W-:Y:S01]  /*0130*/  VIADD R3, R9.reuse, 0xfffffffe ;  /* 0xfffffffe09037836 */ /* 0x040fe20000000000 */
[----:B------:R-:W-:Y:S01]  /*0140*/  ISETP.GE.AND P1, PT, R2, UR7, PT ;  /* 0x0000000702007c0c */ /* 0x000fe2000bf26270 */
[C---:B------:R-:W-:Y:S01]  /*0150*/  IMAD R37, R0.reuse, UR7, R9 ;  /* 0x0000000700257c24 */ /* 0x040fe2000f8e0209 */
[----:B------:R-:W-:Y:S01]  /*0160*/  ISETP.GT.AND P3, PT, R0, -0x1, !P3 ;  /* 0xffffffff0000780c */ /* 0x000fe20005f64270 */
[----:B------:R-:W2:Y:S01]  /*0170*/  LDCU.64 UR4, c[0x0][0x358] ;  /* 0x00006b00ff0477ac */ /* 0x000ea20008000a00 */
[----:B------:R-:W-:Y:S01]  /*0180*/  ISETP.GT.AND P2, PT, R9, -0x3, !P1 ;  /* 0xfffffffd0900780c */ /* 0x000fe20004f44270 */
[----:B------:R-:W-:Y:S01]  /*0190*/  VIADD R29, R37, 0xffffffff ;  /* 0xffffffff251d7836 */ /* 0x000fe20000000000 */
[----:B------:R-:W-:Y:S01]  /*01a0*/  ISETP.LT.OR P0, PT, R9, 0x1, !P3 ;  /* 0x000000010900780c */ /* 0x000fe20005f01670 */
[----:B------:R-:W-:Y:S01]  /*01b0*/  VIADD R33, R37, 0x2 ;  /* 0x0000000225217836 */ /* 0x000fe20000000000 */
[----:B------:R-:W-:Y:S01]  /*01c0*/  ISETP.GE.AND P4, PT, R5, UR6, PT ;  /* 0x0000000605007c0c */ /* 0x000fe2000bf86270 */
[----:B------:R-:W-:Y:S01]  /*01d0*/  IMAD.MOV.U32 R7, RZ, RZ, RZ ;  /* 0x000000ffff077224 */ /* 0x000fe200078e00ff */
[----:B------:R-:W-:Y:S01]  /*01e0*/  ISETP.GE.AND P6, PT, R3, UR7, PT ;  /* 0x0000000703007c0c */ /* 0x000fe2000bfc6270 */
[----:B------:R-:W-:Y:S01]  /*01f0*/  VIADD R3, R37, 0xfffffffe ;  /* 0xfffffffe25037836 */ /* 0x000fe20000000000 */
[----:B------:R-:W-:-:S02]  /*0200*/  P2R R12, PR, RZ, 0x4 ;  /* 0x00000004ff0c7803 */ /* 0x000fc40000000000 */
[----:B------:R-:W-:Y:S02]  /*0210*/  PLOP3.LUT P2, PT, P3, P2, PT, 0x80, 0x8 ;  /* 0x000000000008781c */ /* 0x000fe40001f45070 */
[----:B------:R-:W-:Y:S01]  /*0220*/  ISETP.GT.AND P5, PT, R5, -0x1, !P4 ;  /* 0xffffffff0500780c */ /* 0x000fe200067a4270 */
[----:B------:R-:W-:Y:S01]  /*0230*/  VIADD R5, R3, UR7 ;  /* 0x0000000703057c36 */ /* 0x000fe20008000000 */
[----:B------:R-:W-:Y:S01]  /*0240*/  ISETP.GT.AND P6, PT, R9, 0x1, !P6 ;  /* 0x000000010900780c */ /* 0x000fe200077c4270 */
[----:B------:R-:W3:Y:S01]  /*0250*/  @!P0 LDC.64 R26, c[0x0][0x380] ;  /* 0x0000e000ff1a8b82 */ /* 0x000ee20000000a00 */
[-C--:B0-----:R-:W-:Y:S01]  /*0260*/  IMAD R2, R29, R6.reuse, RZ ;  /* 0x000000061d027224 */ /* 0x081fe200078e02ff */
[----:B------:R-:W-:Y:S01]  /*0270*/  P2R R15, PR, RZ, 0x4 ;  /* 0x00000004ff0f7803 */ /* 0x000fe20000000000 */
[-C--:B------:R-:W-:Y:S01]  /*0280*/  IMAD R0, R33, R6.reuse, RZ ;  /* 0x0000000621007224 */ /* 0x080fe200078e02ff */
[----:B------:R-:W-:Y:S01]  /*0290*/  PLOP3.LUT P4, PT, P5, P6, PT, 0x80, 0x8 ;  /* 0x000000000008781c */ /* 0x000fe20002f8d070 */
[-C--:B------:R-:W-:Y:S01]  /*02a0*/  IMAD R5, R5, R6.reuse, RZ ;  /* 0x0000000605057224 */ /* 0x080fe200078e02ff */
[----:B------:R-:W-:Y:S01]  /*02b0*/  P2R R34, PR, RZ, 0x20 ;  /* 0x00000020ff227803 */ /* 0x000fe20000000000 */
[-C--:B------:R-:W-:Y:S01]  /*02c0*/  IMAD R35, R37, R6.reuse, RZ ;  /* 0x0000000625237224 */ /* 0x080fe200078e02ff */
[----:B------:R-:W0:Y:S01]  /*02d0*/  @P2 LDC.64 R42, c[0x0][0x380] ;  /* 0x0000e000ff2a2b82 */ /* 0x000e220000000a00 */
[----:B------:R-:W-:-:S08]  /*02e0*/  IMAD R3, R3, R6, RZ ;  /* 0x0000000603037224 */ /* 0x000fd000078e02ff */
[----:B------:R-:W4:Y:S01]  /*02f0*/  @P4 LDC.64 R40, c[0x0][0x380] ;  /* 0x0000e000ff284b82 */ /* 0x000f220000000a00 */
[----:B---3--:R-:W-:-:S04]  /*0300*/  @!P0 IADD3 R26, P1, PT, R2, R26, RZ ;  /* 0x0000001a021a8210 */ /* 0x008fc80007f3e0ff */
[----:B------:R-:W-:Y:S01]  /*0310*/  @!P0 LEA.HI.X.SX32 R27, R2, R27, 0x1, P1 ;  /* 0x0000001b021b8211 */ /* 0x000fe200008f0eff */
[----:B------:R-:W-:Y:S01]  /*0320*/  VIADD R2, R4, 0x1 ;  /* 0x0000000104027836 */ /* 0x000fe20000000000 */
[----:B0-----:R-:W-:-:S03]  /*0330*/  @P2 IADD3 R42, P1, PT, R0, R42, RZ ;  /* 0x0000002a002a2210 */ /* 0x001fc60007f3e0ff */
[----:B--2---:R-:W2:Y:S01]  /*0340*/  @!P0 LDG.E.U8 R16, desc[UR4][R26.64+0x1] ;  /* 0x000001041a108981 */ /* 0x004ea2000c1e1100 */
[----:B------:R-:W-:Y:S02]  /*0350*/  @P2 LEA.HI.X.SX32 R43, R0, R43, 0x1, P1 ;  /* 0x0000002b002b2211 */ /* 0x000fe400008f0eff */
[----:B------:R-:W-:Y:S02]  /*0360*/  P2R R0, PR, RZ, 0x10 ;  /* 0x00000010ff007803 */ /* 0x000fe40000000000 */
[----:B----4-:R-:W-:-:S04]  /*0370*/  @P4 IADD3 R40, P1, PT, R5, R40, RZ ;  /* 0x0000002805284210 */ /* 0x010fc80007f3e0ff */
[----:B------:R-:W-:Y:S01]  /*0380*/  @P4 LEA.HI.X.SX32 R41, R5, R41, 0x1, P1 ;  /* 0x0000002905294211 */ /* 0x000fe200008f0eff */
[----:B------:R-:W-:Y:S01]  /*0390*/  IMAD R5, R6, UR7, R5 ;  /* 0x0000000706057c24 */ /* 0x000fe2000f8e0205 */
[----:B------:R-:W-:-:S04]  /*03a0*/  ISETP.GE.AND P1, PT, R4, UR6, PT ;  /* 0x0000000604007c0c */ /* 0x000fc8000bf26270 */
[----:B------:R-:W-:-:S04]  /*03b0*/  ISETP.GT.AND P2, PT, R4, -0x1, !P1 ;  /* 0xffffffff0400780c */ /* 0x000fc80004f44270 */
[----:B------:R-:W-:Y:S01]  /*03c0*/  PLOP3.LUT P5, PT, P2, P6, PT, 0x80, 0x8 ;  /* 0x000000000008781c */ /* 0x000fe200017ad070 */
[----:B------:R-:W-:Y:S01]  /*03d0*/  VIADD R29, R29, UR7 ;  /* 0x000000071d1d7c36 */ /* 0x000fe20008000000 */
[----:B------:R-:W-:Y:S02]  /*03e0*/  P2R R11, PR, RZ, 0x4 ;  /* 0x00000004ff0b7803 */ /* 0x000fe40000000000 */
[----:B------:R-:W-:-:S09]  /*03f0*/  P2R R13, PR, RZ, 0x20 ;  /* 0x00000020ff0d7803 */ /* 0x000fd20000000000 */
[----:B------:R-:W0:Y:S02]  /*0400*/  @P5 LDC.64 R20, c[0x0][0x380] ;  /* 0x0000e000ff145b82 */ /* 0x000e240000000a00 */
[----:B0-----:R-:W-:-:S04]  /*0410*/  @P5 IADD3 R20, P1, PT, R5, R20, RZ ;  /* 0x0000001405145210 */ /* 0x001fc80007f3e0ff */
[----:B------:R-:W-:Y:S01]  /*0420*/  @P5 LEA.HI.X.SX32 R21, R5, R21, 0x1, P1 ;  /* 0x0000001505155211 */ /* 0x000fe200008f0eff */
[----:B------:R-:W-:Y:S01]  /*0430*/  IMAD R5, R6, UR7, R5 ;  /* 0x0000000706057c24 */ /* 0x000fe2000f8e0205 */
[C---:B------:R-:W-:Y:S02]  /*0440*/  ISETP.GE.AND P1, PT, R2.reuse, UR6, PT ;  /* 0x0000000602007c0c */ /* 0x040fe4000bf26270 */
[----:B------:R-:W-:Y:S02]  /*0450*/  ISETP.LT.OR P5, PT, R9, RZ, !P3 ;  /* 0x000000ff0900720c */ /* 0x000fe40005fa1670 */
[----:B------:R-:W-:Y:S01]  /*0460*/  ISETP.GT.AND P4, PT, R2, -0x1, !P1 ;  /* 0xffffffff0200780c */ /* 0x000fe20004f84270 */
[----:B------:R-:W-:-:S03]  /*0470*/  VIADD R2, R4, 0x2 ;  /* 0x0000000204027836 */ /* 0x000fc60000000000 */
[----:B------:R-:W-:Y:S02]  /*0480*/  P2R R14, PR, RZ, 0x10 ;  /* 0x00000010ff0e7803 */ /* 0x000fe40000000000 */
[----:B------:R-:W-:-:S04]  /*0490*/  PLOP3.LUT P4, PT, P4, P6, PT, 0x80, 0x8 ;  /* 0x000000000008781c */ /* 0x000fc8000278d070 */
[----:B------:R-:W-:Y:S01]  /*04a0*/  P2R R30, PR, RZ, 0x10 ;  /* 0x00000010ff1e7803 */ /* 0x000fe20000000000 */
[----:B------:R-:W0:Y:S08]  /*04b0*/  @!P5 LDC.64 R22, c[0x0][0x380] ;  /* 0x0000e000ff16db82 */ /* 0x000e300000000a00 */
[----:B------:R-:W3:Y:S02]  /*04c0*/  @P4 LDC.64 R24, c[0x0][0x380] ;  /* 0x0000e000ff184b82 */ /* 0x000ee40000000a00 */
[----:B---3--:R-:W-:-:S04]  /*04d0*/  @P4 IADD3 R24, P1, PT, R5, R24, RZ ;  /* 0x0000001805184210 */ /* 0x008fc80007f3e0ff */
[----:B------:R-:W-:Y:S01]  /*04e0*/  @P4 LEA.HI.X.SX32 R25, R5, R25, 0x1, P1 ;  /* 0x0000001905194211 */ /* 0x000fe200008f0eff */
[----:B------:R-:W-:Y:S01]  /*04f0*/  IMAD R5, R6, UR7, R5 ;  /* 0x0000000706057c24 */ /* 0x000fe2000f8e0205 */
[----:B------:R-:W-:-:S04]  /*0500*/  ISETP.GE.AND P1, PT, R2, UR6, PT ;  /* 0x0000000602007c0c */ /* 0x000fc8000bf26270 */
[----:B------:R-:W-:Y:S02]  /*0510*/  ISETP.GT.AND P4, PT, R2, -0x1, !P1 ;  /* 0xffffffff0200780c */ /* 0x000fe40004f84270 */
[----:B------:R-:W3:Y:S02]  /*0520*/  @!P0 LDG.E.U8 R2, desc[UR4][R26.64] ;  /* 0x000000041a028981 */ /* 0x000ee4000c1e1100 */
[----:B------:R-:W-:Y:S02]  /*0530*/  P2R R8, PR, RZ, 0x10 ;  /* 0x00000010ff087803 */ /* 0x000fe40000000000 */
[----:B------:R-:W-:Y:S02]  /*0540*/  PLOP3.LUT P4, PT, P4, P6, PT, 0x80, 0x8 ;  /* 0x000000000008781c */ /* 0x000fe4000278d070 */
[----:B------:R-:W-:Y:S02]  /*0550*/  PLOP3.LUT P6, PT, P3, P6, PT, 0x80, 0x8 ;  /* 0x000000000008781c */ /* 0x000fe40001fcd070 */
[----:B------:R-:W-:-:S09]  /*0560*/  P2R R10, PR, RZ, 0x10 ;  /* 0x00000010ff0a7803 */ /* 0x000fd20000000000 */
[----:B------:R-:W4:Y:S02]  /*0570*/  @P4 LDC.64 R18, c[0x0][0x380] ;  /* 0x0000e000ff124b82 */ /* 0x000f240000000a00 */
[----:B----4-:R-:W-:-:S04]  /*0580*/  @P4 IADD3 R18, P1, PT, R5, R18, RZ ;  /* 0x0000001205124210 */ /* 0x010fc80007f3e0ff */
[----:B------:R-:W-:Y:S01]  /*0590*/  @P4 LEA.HI.X.SX32 R19, R5, R19, 0x1, P1 ;  /* 0x0000001305134211 */ /* 0x000fe200008f0eff */
[----:B------:R-:W-:Y:S01]  /*05a0*/  IMAD.MOV.U32 R5, RZ, RZ, RZ ;  /* 0x000000ffff057224 */ /* 0x000fe200078e00ff */
[C---:B0-----:R-:W-:Y:S02]  /*05b0*/  @!P5 IADD3 R22, P1, PT, R35.reuse, R22, RZ ;  /* 0x000000162316d210 */ /* 0x041fe40007f3e0ff */
[----:B------:R-:W-:Y:S02]  /*05c0*/  ISETP.NE.AND P4, PT, R34, RZ, PT ;  /* 0x000000ff2200720c */ /* 0x000fe40003f85270 */
[----:B------:R-:W-:Y:S02]  /*05d0*/  @!P5 LEA.HI.X.SX32 R23, R35, R23, 0x1, P1 ;  /* 0x000000172317d211 */ /* 0x000fe400008f0eff */
[----:B-1----:R-:W-:-:S04]  /*05e0*/  @P6 IADD3 R38, P1, PT, R3, UR8, RZ ;  /* 0x0000000803266c10 */ /* 0x002fc8000ff3e0ff */
[----:B------:R-:W-:Y:S01]  /*05f0*/  @P6 LEA.HI.X.SX32 R39, R3, UR9, 0x1, P1 ;  /* 0x0000000903276c11 */ /* 0x000fe200088f0eff */
[----:B------:R-:W-:-:S04]  /*0600*/  IMAD.MOV.U32 R3, RZ, RZ, RZ ;  /* 0x000000ffff037224 */ /* 0x000fc800078e00ff */
[----:B------:R-:W3:Y:S04]  /*0610*/  @P6 LDG.E.U8 R5, desc[UR4][R38.64] ;  /* 0x0000000426056981 */ /* 0x000ee8000c1e1100 */
[----:B------:R-:W2:Y:S01]  /*0620*/  @P6 LDG.E.U8 R3, desc[UR4][R38.64+0x1] ;  /* 0x0000010426036981 */ /* 0x000ea2000c1e1100 */
[----:B------:R-:W-:-:S03]  /*0630*/  IMAD.IADD R35, R35, 0x1, R6 ;  /* 0x0000000123237824 */ /* 0x000fc600078e0206 */
[----:B------:R-:W4:Y:S01]  /*0640*/  @P6 LDG.E.U8 R7, desc[UR4][R38.64+0x2] ;  /* 0x0000020426076981 */ /* 0x000f22000c1e1100 */
[----:B---3--:R-:W-:Y:S02]  /*0650*/  @!P0 IMAD.IADD R5, R5, 0x1, R2 ;  /* 0x0000000105058824 */ /* 0x008fe400078e0202 */
[----:B------:R-:W-:-:S05]  /*0660*/  VIADD R2, R9, 0x1 ;  /* 0x0000000109027836 */ /* 0x000fca0000000000 */
[----:B------:R-:W-:-:S04]  /*0670*/  ISETP.GE.AND P1, PT, R2, UR7, PT ;  /* 0x0000000702007c0c */ /* 0x000fc8000bf26270 */
[----:B------:R-:W-:-:S04]  /*0680*/  ISETP.GT.AND P1, PT, R9, -0x2, !P1 ;  /* 0xfffffffe0900780c */ /* 0x000fc80004f24270 */
[----:B------:R-:W-:Y:S01]  /*0690*/  PLOP3.LUT P3, PT, P3, P1, PT, 0x80, 0x8 ;  /* 0x000000000008781c */ /* 0x000fe20001f63070 */
[----:B--2---:R-:W-:-:S12]  /*06a0*/  @!P0 IMAD.IADD R3, R3, 0x1, R16 ;  /* 0x0000000103038824 */ /* 0x004fd800078e0210 */
[----:B------:R-:W0:Y:S01]  /*06b0*/  @P3 LDC.64 R16, c[0x0][0x380] ;  /* 0x0000e000ff103b82 */ /* 0x000e220000000a00 */
[----:B------:R-:W-:Y:S02]  /*06c0*/  P2R R2, PR, RZ, 0x2 ;  /* 0x00000002ff027803 */ /* 0x000fe40000000000 */
[----:B0-----:R-:W-:Y:S02]  /*06d0*/  @P3 IADD3 R44, P1, PT, R35, R16, RZ ;  /* 0x00000010232c3210 */ /* 0x001fe40007f3e0ff */
[----:B------:R-:W4:Y:S02]  /*06e0*/  @!P0 LDG.E.U8 R16, desc[UR4][R26.64+0x2] ;  /* 0x000002041a108981 */ /* 0x000f24000c1e1100 */
[----:B----4-:R-:W-:Y:S02]  /*06f0*/  @!P0 IMAD.IADD R7, R7, 0x1, R16 ;  /* 0x0000000107078824 */ /* 0x010fe400078e0210 */
[----:B------:R-:W2:Y:S01]  /*0700*/  @!P5 LDG.E.U8 R16, desc[UR4][R22.64] ;  /* 0x000000041610d981 */ /* 0x000ea2000c1e1100 */
[----:B------:R-:W-:-:S02]  /*0710*/  @P3 LEA.HI.X.SX32 R45, R35, R17, 0x1, P1 ;  /* 0x00000011232d3211 */ /* 0x000fc400008f0eff */
[----:B------:R-:W-:Y:S01]  /*0720*/  ISETP.LT.OR P1, PT, R9, 0x1, !P4 ;  /* 0x000000010900780c */ /* 0x000fe20006721670 */
[----:B--2---:R-:W-:Y:S02]  /*0730*/  @!P5 IMAD.IADD R5, R5, 0x1, R16 ;  /* 0x000000010505d824 */ /* 0x004fe400078e0210 */
[----:B------:R-:W2:Y:S01]  /*0740*/  @!P5 LDG.E.U8 R16, desc[UR4][R22.64+0x1] ;  /* 0x000001041610d981 */ /* 0x000ea2000c1e1100 */
[----:B------:R-:W-:Y:S02]  /*0750*/  IMAD R29, R29, R6, RZ ;  /* 0x000000061d1d7224 */ /* 0x000fe400078e02ff */
[----:B--2---:R-:W-:-:S07]  /*0760*/  @!P5 IMAD.IADD R3, R3, 0x1, R16 ;  /* 0x000000010303d824 */ /* 0x004fce00078e0210 */
[----:B------:R-:W0:Y:S02]  /*0770*/  @!P1 LDC.64 R16, c[0x0][0x380] ;  /* 0x0000e000ff109b82 */ /* 0x000e240000000a00 */
[----:B0-----:R-:W-:Y:S02]  /*0780*/  @!P1 IADD3 R38, P4, PT, R29, R16, RZ ;  /* 0x000000101d269210 */ /* 0x001fe40007f9e0ff */
[----:B------:R-:W2:Y:S02]  /*0790*/  @!P5 LDG.E.U8 R16, desc[UR4][R22.64+0x2] ;  /* 0x000002041610d981 */ /* 0x000ea4000c1e1100 */
[----:B--2---:R-:W-:Y:S02]  /*07a0*/  @!P5 IMAD.IADD R7, R7, 0x1, R16 ;  /* 0x000000010707d824 */ /* 0x004fe400078e0210 */
[----:B------:R-:W2:Y:S02]  /*07b0*/  @P3 LDG.E.U8 R16, desc[UR4][R44.64] ;  /* 0x000000042c103981 */ /* 0x000ea4000c1e1100 */
[----:B--2---:R-:W-:-:S02]  /*07c0*/  @P3 IMAD.IADD R5, R5, 0x1, R16 ;  /* 0x0000000105053824 */ /* 0x004fc400078e0210 */
[----:B------:R-:W2:Y:S01]  /*07d0*/  @P3 LDG.E.U8 R16, desc[UR4][R44.64+0x1] ;  /* 0x000001042c103981 */ /* 0x000ea2000c1e1100 */
[----:B------:R-:W-:Y:S02]  /*07e0*/  @!P1 LEA.HI.X.SX32 R39, R29, R17, 0x1, P4 ;  /* 0x000000111d279211 */ /* 0x000fe400020f0eff */
[----:B------:R-:W-:-:S13]  /*07f0*/  ISETP.LT.OR P4, PT, R9, 0x1, !P2 ;  /* 0x000000010900780c */ /* 0x000fda0005781670 */
[----:B------:R-:W0:Y:S01]  /*0800*/  @!P4 LDC.64 R26, c[0x0][0x380] ;  /* 0x0000e000ff1acb82 */ /* 0x000e220000000a00 */
[----:B------:R-:W-:Y:S02]  /*0810*/  IMAD R29, R6, UR7, R29 ;  /* 0x00000007061d7c24 */ /* 0x000fe4000f8e021d */
[----:B--2---:R-:W-:Y:S02]  /*0820*/  @P3 IMAD.IADD R3, R3, 0x1, R16 ;  /* 0x0000000103033824 */ /* 0x004fe400078e0210 */
[----:B------:R-:W2:Y:S01]  /*0830*/  @P3 LDG.E.U8 R16, desc[UR4][R44.64+0x2] ;  /* 0x000002042c103981 */ /* 0x000ea2000c1e1100 */
[----:B0-----:R-:W-:-:S04]  /*0840*/  @!P4 IADD3 R26, P2, PT, R29, R26, RZ ;  /* 0x0000001a1d1ac210 */ /* 0x001fc80007f5e0ff */
[----:B------:R-:W-:Y:S02]  /*0850*/  @!P4 LEA.HI.X.SX32 R27, R29, R27, 0x1, P2 ;  /* 0x0000001b1d1bc211 */ /* 0x000fe400010f0eff */
[----:B------:R-:W-:Y:S02]  /*0860*/  ISETP.NE.AND P2, PT, R15, RZ, PT ;  /* 0x000000ff0f00720c */ /* 0x000fe40003f45270 */
[----:B------:R-:W-:Y:S01]  /*0870*/  P2R R31, PR, RZ, 0x10 ;  /* 0x00000010ff1f7803 */ /* 0x000fe20000000000 */
[----:B--2---:R-:W-:-:S10]  /*0880*/  @P3 IMAD.IADD R7, R7, 0x1, R16 ;  /* 0x0000000107073824 */ /* 0x004fd400078e0210 */
[----:B------:R-:W2:Y:S04]  /*0890*/  @P2 LDG.E.U8 R32, desc[UR4][R42.64+0x2] ;  /* 0x000002042a202981 */ /* 0x000ea8000c1e1100 */
[----:B------:R-:W3:Y:S01]  /*08a0*/  @P2 LDG.E.U8 R16, desc[UR4][R42.64] ;  /* 0x000000042a102981 */ /* 0x000ee2000c1e1100 */
[----:B------:R-:W-:Y:S01]  /*08b0*/  ISETP.NE.AND P4, PT, R0, RZ, PT ;  /* 0x000000ff0000720c */ /* 0x000fe20003f85270 */
[----:B---3--:R-:W-:Y:S02]  /*08c0*/  @P2 IMAD.IADD R5, R5, 0x1, R16 ;  /* 0x0000000105052824 */ /* 0x008fe400078e0210 */
[----:B------:R-:W3:Y:S02]  /*08d0*/  @P2 LDG.E.U8 R16, desc[UR4][R42.64+0x1] ;  /* 0x000001042a102981 */ /* 0x000ee4000c1e1100 */
[----:B---3--:R-:W-:-:S08]  /*08e0*/  @P2 IMAD.IADD R3, R3, 0x1, R16 ;  /* 0x0000000103032824 */ /* 0x008fd000078e0210 */
[----:B------:R-:W3:Y:S01]  /*08f0*/  @P4 LDG.E.U8 R16, desc[UR4][R40.64] ;  /* 0x0000000428104981 */ /* 0x000ee2000c1e1100 */
[----:B------:R-:W-:Y:S02]  /*0900*/  P2R R28, PR, RZ, 0x2 ;  /* 0x00000002ff1c7803 */ /* 0x000fe40000000000 */
[----:B------:R-:W-:-:S04]  /*0910*/  ISETP.NE.AND P1, PT, R14, RZ, PT ;  /* 0x000000ff0e00720c */ /* 0x000fc80003f25270 */
[----:B------:R-:W-:-:S13]  /*0920*/  ISETP.LT.OR P1, PT, R9, 0x1, !P1 ;  /* 0x000000010900780c */ /* 0x000fda0004f21670 */
[----:B------:R-:W0:Y:S01]  /*0930*/  @!P1 LDC.64 R22, c[0x0][0x380] ;  /* 0x0000e000ff169b82 */ /* 0x000e220000000a00 */
[----:B------:R-:W-:Y:S02]  /*0940*/  IMAD R29, R6, UR7, R29 ;  /* 0x00000007061d7c24 */ /* 0x000fe4000f8e021d */
[----:B---3--:R-:W-:Y:S02]  /*0950*/  @P4 IMAD.IADD R5, R5, 0x1, R16 ;  /* 0x0000000105054824 */ /* 0x008fe400078e0210 */
[----:B------:R-:W3:Y:S01]  /*0960*/  @P4 LDG.E.U8 R16, desc[UR4][R40.64+0x1] ;  /* 0x0000010428104981 */ /* 0x000ee2000c1e1100 */
[----:B------:R-:W-:Y:S02]  /*0970*/  IMAD.MOV.U32 R0, RZ, RZ, RZ ;  /* 0x000000ffff007224 */ /* 0x000fe400078e00ff */
[----:B------:R-:W-:Y:S01]  /*0980*/  @P6 IMAD.MOV.U32 R0, RZ, RZ, 0x1 ;  /* 0x00000001ff006424 */ /* 0x000fe200078e00ff */
[----:B0-----:R-:W-:-:S04]  /*0990*/  @!P1 IADD3 R22, P6, PT, R29, R22, RZ ;  /* 0x000000161d169210 */ /* 0x001fc80007fde0ff */
[----:B------:R-:W-:Y:S02]  /*09a0*/  @!P1 LEA.HI.X.SX32 R23, R29, R23, 0x1, P6 ;  /* 0x000000171d179211 */ /* 0x000fe400030f0eff */
[----:B------:R-:W-:Y:S02]  /*09b0*/  ISETP.NE.AND P6, PT, R8, RZ, PT ;  /* 0x000000ff0800720c */ /* 0x000fe40003fc5270 */
[----:B------:R-:W-:Y:S02]  /*09c0*/  P2R R15, PR, RZ, 0x2 ;  /* 0x00000002ff0f7803 */ /* 0x000fe40000000000 */
[----:B------:R-:W-:Y:S01]  /*09d0*/  ISETP.LT.OR P1, PT, R9, 0x1, !P6 ;  /* 0x000000010900780c */ /* 0x000fe20007721670 */
[----:B------:R-:W-:Y:S02]  /*09e0*/  IMAD R29, R6, UR7, R29 ;  /* 0x00000007061d7c24 */ /* 0x000fe4000f8e021d */
[----:B------:R-:W-:Y:S02]  /*09f0*/  @!P0 VIADD R0, R0, 0x1 ;  /* 0x0000000100008836 */ /* 0x000fe40000000000 */
[----:B--2---:R-:W-:Y:S01]  /*0a00*/  @P2 IMAD.IADD R7, R7, 0x1, R32 ;  /* 0x0000000107072824 */ /* 0x004fe200078e0220 */
[----:B------:R-:W-:Y:S01]  /*0a10*/  P2R R32, PR, RZ, 0x2 ;  /* 0x00000002ff207803 */ /* 0x000fe20000000000 */
[----:B---3--:R-:W-:-:S06]  /*0a20*/  @P4 IMAD.IADD R3, R3, 0x1, R16 ;  /* 0x0000000103034824 */ /* 0x008fcc00078e0210 */
[----:B------:R-:W0:Y:S02]  /*0a30*/  @!P1 LDC.64 R16, c[0x0][0x380] ;  /* 0x0000e000ff109b82 */ /* 0x000e240000000a00 */
[----:B0-----:R-:W-:-:S04]  /*0a40*/  @!P1 IADD3 R16, P0, PT, R29, R16, RZ ;  /* 0x000000101d109210 */ /* 0x001fc80007f1e0ff */
[----:B------:R-:W-:Y:S02]  /*0a50*/  @!P1 LEA.HI.X.SX32 R17, R29, R17, 0x1, P0 ;  /* 0x000000111d119211 */ /* 0x000fe400000f0eff */
[----:B------:R-:W-:Y:S02]  /*0a60*/  ISETP.NE.AND P1, PT, R28, RZ, PT ;  /* 0x000000ff1c00720c */ /* 0x000fe40003f25270 */
[----:B------:R-:W2:Y:S02]  /*0a70*/  @P4 LDG.E.U8 R28, desc[UR4][R40.64+0x2] ;  /* 0x00000204281c4981 */ /* 0x000ea4000c1e1100 */
[----:B--2---:R-:W-:-:S09]  /*0a80*/  @P4 IMAD.IADD R7, R7, 0x1, R28 ;  /* 0x0000000107074824 */ /* 0x004fd200078e021c */
[----:B------:R-:W2:Y:S01]  /*0a90*/  @!P1 LDG.E.U8 R28, desc[UR4][R38.64] ;  /* 0x00000004261c9981 */ /* 0x000ea2000c1e1100 */
[----:B------:R-:W-:-:S04]  /*0aa0*/  ISETP.NE.AND P0, PT, R34, RZ, PT ;  /* 0x000000ff2200720c */ /* 0x000fc80003f05270 */
[----:B------:R-:W-:Y:S01]  /*0ab0*/  ISETP.LT.OR P0, PT, R9, RZ, !P0 ;  /* 0x000000ff0900720c */ /* 0x000fe20004701670 */
[----:B--2---:R-:W-:Y:S02]  /*0ac0*/  @!P1 IMAD.IADD R5, R5, 0x1, R28 ;  /* 0x0000000105059824 */ /* 0x004fe400078e021c */
[----:B------:R-:W2:Y:S01]  /*0ad0*/  @!P1 LDG.E.U8 R28, desc[UR4][R38.64+0x1] ;  /* 0x00000104261c9981 */ /* 0x000ea2000c1e1100 */
[----:B------:R-:W-:-:S04]  /*0ae0*/  VIADD R37, R37, UR7 ;  /* 0x0000000725257c36 */ /* 0x000fc80008000000 */
[----:B------:R-:W-:Y:S02]  /*0af0*/  IMAD R37, R37, R6, RZ ;  /* 0x0000000625257224 */ /* 0x000fe400078e02ff */
[----:B------:R-:W-:Y:S02]  /*0b00*/  @!P5 VIADD R0, R0, 0x1 ;  /* 0x000000010000d836 */ /* 0x000fe40000000000 */
[----:B--2---:R-:W-:Y:S02]  /*0b10*/  @!P1 IMAD.IADD R3, R3, 0x1, R28 ;  /* 0x0000000103039824 */ /* 0x004fe400078e021c */
[----:B------:R-:W0:Y:S02]  /*0b20*/  @!P0 LDC.64 R28, c[0x0][0x380] ;  /* 0x0000e000ff1c8b82 */ /* 0x000e240000000a00 */
[C---:B0-----:R-:W-:Y:S02]  /*0b30*/  @!P0 IADD3 R42, P5, PT, R37.reuse, R28, RZ ;  /* 0x0000001c252a8210 */ /* 0x041fe40007fbe0ff */
[----:B------:R-:W2:Y:S02]  /*0b40*/  @!P1 LDG.E.U8 R28, desc[UR4][R38.64+0x2] ;  /* 0x00000204261c9981 */ /* 0x000ea4000c1e1100 */
[----:B------:R-:W-:Y:S01]  /*0b50*/  @!P0 LEA.HI.X.SX32 R43, R37, R29, 0x1, P5 ;  /* 0x0000001d252b8211 */ /* 0x000fe200028f0eff */
[----:B--2---:R-:W-:-:S04]  /*0b60*/  @!P1 IMAD.IADD R7, R7, 0x1, R28 ;  /* 0x0000000107079824 */ /* 0x004fc800078e021c */
[----:B------:R-:W2:Y:S01]  /*0b70*/  @!P0 LDG.E.U8 R28, desc[UR4][R42.64] ;  /* 0x000000042a1c8981 */ /* 0x000ea2000c1e1100 */
[----:B------:R-:W-:Y:S01]  /*0b80*/  @P3 VIADD R0, R0, 0x1 ;  /* 0x0000000100003836 */ /* 0x000fe20000000000 */
[----:B------:R-:W-:Y:S02]  /*0b90*/  ISETP.NE.AND P5, PT, R34, RZ, PT ;  /* 0x000000ff2200720c */ /* 0x000fe40003fa5270 */
[----:B------:R-:W-:-:S04]  /*0ba0*/  ISETP.NE.AND P3, PT, R2, RZ, PT ;  /* 0x000000ff0200720c */ /* 0x000fc80003f65270 */
[----:B------:R-:W-:Y:S01]  /*0bb0*/  PLOP3.LUT P3, PT, P5, P3, PT, 0x80, 0x8 ;  /* 0x000000000008781c */ /* 0x000fe20002f67070 */
[----:B--2---:R-:W-:Y:S02]  /*0bc0*/  @!P0 IMAD.IADD R5, R5, 0x1, R28 ;  /* 0x0000000105058824 */ /* 0x004fe400078e021c */
[----:B------:R-:W2:Y:S01]  /*0bd0*/  @!P0 LDG.E.U8 R28, desc[UR4][R42.64+0x1] ;  /* 0x000001042a1c8981 */ /* 0x000ea2000c1e1100 */
[----:B------:R-:W-:Y:S02]  /*0be0*/  IMAD R35, R6, UR7, R35 ;  /* 0x0000000706237c24 */ /* 0x000fe4000f8e0223 */
[----:B--2---:R-:W-:-:S07]  /*0bf0*/  @!P0 IMAD.IADD R3, R3, 0x1, R28 ;  /* 0x0000000103038824 */ /* 0x004fce00078e021c */
[----:B------:R-:W0:Y:S02]  /*0c00*/  @P3 LDC.64 R28, c[0x0][0x380] ;  /* 0x0000e000ff1c3b82 */ /* 0x000e240000000a00 */
[C---:B0-----:R-:W-:Y:S02]  /*0c10*/  @P3 IADD3 R40, P5, PT, R35.reuse, R28, RZ ;  /* 0x0000001c23283210 */ /* 0x041fe40007fbe0ff */
[----:B------:R-:W2:Y:S02]  /*0c20*/  @!P0 LDG.E.U8 R28, desc[UR4][R42.64+0x2] ;  /* 0x000002042a1c8981 */ /* 0x000ea4000c1e1100 */
[----:B------:R-:W-:Y:S01]  /*0c30*/  @P3 LEA.HI.X.SX32 R41, R35, R29, 0x1, P5 ;  /* 0x0000001d23293211 */ /* 0x000fe200028f0eff */
[----:B--2---:R-:W-:-:S04]  /*0c40*/  @!P0 IMAD.IADD R7, R7, 0x1, R28 ;  /* 0x0000000107078824 */ /* 0x004fc800078e021c */
[----:B------:R-:W2:Y:S01]  /*0c50*/  @P3 LDG.E.U8 R28, desc[UR4][R40.64] ;  /* 0x00000004281c3981 */ /* 0x000ea2000c1e1100 */
[----:B------:R-:W-:Y:S01]  /*0c60*/  @P2 VIADD R0, R0, 0x1 ;  /* 0x0000000100002836 */ /* 0x000fe20000000000 */
[----:B------:R-:W-:Y:S02]  /*0c70*/  ISETP.NE.AND P5, PT, R34, RZ, PT ;  /* 0x000000ff2200720c */ /* 0x000fe40003fa5270 */
[----:B------:R-:W-:-:S04]  /*0c80*/  ISETP.NE.AND P2, PT, R12, RZ, PT ;  /* 0x000000ff0c00720c */ /* 0x000fc80003f45270 */
[----:B------:R-:W-:Y:S01]  /*0c90*/  PLOP3.LUT P2, PT, P5, P2, PT, 0x80, 0x8 ;  /* 0x000000000008781c */ /* 0x000fe20002f45070 */
[----:B--2---:R-:W-:Y:S02]  /*0ca0*/  @P3 IMAD.IADD R5, R5, 0x1, R28 ;  /* 0x0000000105053824 */ /* 0x004fe400078e021c */
[----:B------:R-:W2:Y:S01]  /*0cb0*/  @P3 LDG.E.U8 R28, desc[UR4][R40.64+0x1] ;  /* 0x00000104281c3981 */ /* 0x000ea2000c1e1100 */
[----:B------:R-:W-:-:S04]  /*0cc0*/  VIADD R33, R33, UR7 ;  /* 0x0000000721217c36 */ /* 0x000fc80008000000 */
[----:B------:R-:W-:Y:S02]  /*0cd0*/  IMAD R33, R33, R6, RZ ;  /* 0x0000000621217224 */ /* 0x000fe400078e02ff */
[----:B--2---:R-:W-:-:S03]  /*0ce0*/  @P3 IMAD.IADD R3, R3, 0x1, R28 ;  /* 0x0000000103033824 */ /* 0x004fc600078e021c */
[----:B------:R-:W0:Y:S02]  /*0cf0*/  @P2 LDC.64 R28, c[0x0][0x380] ;  /* 0x0000e000ff1c2b82 */ /* 0x000e240000000a00 */
[C---:B0-----:R-:W-:Y:S02]  /*0d00*/  @P2 IADD3 R38, P5, PT, R33.reuse, R28, RZ ;  /* 0x0000001c21262210 */ /* 0x041fe40007fbe0ff */
[----:B------:R-:W2:Y:S02]  /*0d10*/  @P3 LDG.E.U8 R28, desc[UR4][R40.64+0x2] ;  /* 0x00000204281c3981 */ /* 0x000ea4000c1e1100 */
[----:B------:R-:W-:Y:S01]  /*0d20*/  @P2 LEA.HI.X.SX32 R39, R33, R29, 0x1, P5 ;  /* 0x0000001d21272211 */ /* 0x000fe200028f0eff */
[----:B--2---:R-:W-:-:S04]  /*0d30*/  @P3 IMAD.IADD R7, R7, 0x1, R28 ;  /* 0x0000000107073824 */ /* 0x004fc800078e021c */
[----:B------:R-:W2:Y:S01]  /*0d40*/  @P2 LDG.E.U8 R28, desc[UR4][R38.64] ;  /* 0x00000004261c2981 */ /* 0x000ea2000c1e1100 */
[----:B------:R-:W-:-:S04]  /*0d50*/  ISETP.NE.AND P5, PT, R11, RZ, PT ;  /* 0x000000ff0b00720c */ /* 0x000fc80003fa5270 */
[----:B------:R-:W-:Y:S01]  /*0d60*/  ISETP.LT.OR P5, PT, R9, RZ, !P5 ;  /* 0x000000ff0900720c */ /* 0x000fe20006fa1670 */
[----:B--2---:R-:W-:Y:S02]  /*0d70*/  @P2 IMAD.IADD R5, R5, 0x1, R28 ;  /* 0x0000000105052824 */ /* 0x004fe400078e021c */
[----:B------:R-:W2:Y:S01]  /*0d80*/  @P2 LDG.E.U8 R28, desc[UR4][R38.64+0x1] ;  /* 0x00000104261c2981 */ /* 0x000ea2000c1e1100 */
[----:B------:R-:W-:Y:S02]  /*0d90*/  IMAD R43, R6, UR7, R37 ;  /* 0x00000007062b7c24 */ /* 0x000fe4000f8e0225 */
[----:B------:R-:W-:Y:S02]  /*0da0*/  @P4 VIADD R0, R0, 0x1 ;  /* 0x0000000100004836 */ /* 0x000fe40000000000 */
[----:B--2---:R-:W-:-:S05]  /*0db0*/  @P2 IMAD.IADD R3, R3, 0x1, R28 ;  /* 0x0000000103032824 */ /* 0x004fca00078e021c */
[----:B------:R-:W0:Y:S02]  /*0dc0*/  @!P5 LDC.64 R28, c[0x0][0x380] ;  /* 0x0000e000ff1cdb82 */ /* 0x000e240000000a00 */
[----:B0-----:R-:W-:Y:S02]  /*0dd0*/  @!P5 IADD3 R36, P4, PT, R43, R28, RZ ;  /* 0x0000001c2b24d210 */ /* 0x001fe40007f9e0ff */
[----:B------:R-:W2:Y:S01]  /*0de0*/  @P2 LDG.E.U8 R28, desc[UR4][R38.64+0x2] ;  /* 0x00000204261c2981 */ /* 0x000ea2000c1e1100 */
[----:B------:R-:W-:Y:S01]  /*0df0*/  @!P1 VIADD R0, R0, 0x1 ;  /* 0x0000000100009836 */ /* 0x000fe20000000000 */
[----:B------:R-:W-:Y:S01]  /*0e00*/  ISETP.NE.AND P1, PT, R13, RZ, PT ;  /* 0x000000ff0d00720c */ /* 0x000fe20003f25270 */
[----:B--2---:R-:W-:-:S12]  /*0e10*/  @P2 IMAD.IADD R7, R7, 0x1, R28 ;  /* 0x0000000107072824 */ /* 0x004fd800078e021c */
[----:B------:R-:W2:Y:S01]  /*0e20*/  @P1 LDG.E.U8 R28, desc[UR4][R20.64] ;  /* 0x00000004141c1981 */ /* 0x000ea2000c1e1100 */
[----:B------:R-:W-:Y:S01]  /*0e30*/  @!P5 LEA.HI.X.SX32 R37, R43, R29, 0x1, P4 ;  /* 0x0000001d2b25d211 */ /* 0x000fe200020f0eff */
[----:B--2---:R-:W-:Y:S02]  /*0e40*/  @P1 IMAD.IADD R5, R5, 0x1, R28 ;  /* 0x0000000105051824 */ /* 0x004fe400078e021c */
[----:B------:R-:W2:Y:S01]  /*0e50*/  @P1 LDG.E.U8 R28, desc[UR4][R20.64+0x1] ;  /* 0x00000104141c1981 */ /* 0x000ea2000c1e1100 */
[----:B------:R-:W-:Y:S01]  /*0e60*/  ISETP.NE.AND P4, PT, R14, RZ, PT ;  /* 0x000000ff0e00720c */ /* 0x000fe20003f85270 */
[----:B------:R-:W-:Y:S02]  /*0e70*/  IMAD R43, R6, UR7, R43 ;  /* 0x00000007062b7c24 */ /* 0x000fe4000f8e022b */
[----:B------:R-:W-:Y:S02]  /*0e80*/  @!P0 VIADD R0, R0, 0x1 ;  /* 0x0000000100008836 */ /* 0x000fe40000000000 */
[----:B--2---:R-:W-:Y:S01]  /*0e90*/  @P1 IMAD.IADD R3, R3, 0x1, R28 ;  /* 0x0000000103031824 */ /* 0x004fe200078e021c */
[----:B------:R-:W-:-:S13]  /*0ea0*/  ISETP.LT.OR P1, PT, R9, RZ, !P4 ;  /* 0x000000ff0900720c */ /* 0x000fda0006721670 */
[----:B------:R-:W0:Y:S02]  /*0eb0*/  @!P1 LDC.64 R28, c[0x0][0x380] ;  /* 0x0000e000ff1c9b82 */ /* 0x000e240000000a00 */
[----:B0-----:R-:W-:-:S04]  /*0ec0*/  @!P1 IADD3 R40, P4, PT, R43, R28, RZ ;  /* 0x0000001c2b289210 */ /* 0x001fc80007f9e0ff */
[----:B------:R-:W-:Y:S02]  /*0ed0*/  @!P1 LEA.HI.X.SX32 R41, R43, R29, 0x1, P4 ;  /* 0x0000001d2b299211 */ /* 0x000fe400020f0eff */
[----:B------:R-:W-:-:S13]  /*0ee0*/  ISETP.NE.AND P4, PT, R13, RZ, PT ;  /* 0x000000ff0d00720c */ /* 0x000fda0003f85270 */
[----:B------:R-:W2:Y:S01]  /*0ef0*/  @P4 LDG.E.U8 R38, desc[UR4][R20.64+0x2] ;  /* 0x0000020414264981 */ /* 0x000ea2000c1e1100 */
[----:B------:R-:W-:-:S13]  /*0f00*/  ISETP.LT.OR P0, PT, R9, RZ, !P6 ;  /* 0x000000ff0900720c */ /* 0x000fda0007701670 */
[----:B------:R-:W0:Y:S01]  /*0f10*/  @!P0 LDC.64 R28, c[0x0][0x380] ;  /* 0x0000e000ff1c8b82 */ /* 0x000e220000000a00 */
[C---:B------:R-:W-:Y:S01]  /*0f20*/  IMAD R43, R6.reuse, UR7, R43 ;  /* 0x00000007062b7c24 */ /* 0x040fe2000f8e022b */
[----:B------:R-:W-:Y:S02]  /*0f30*/  P2R R34, PR, RZ, 0x2 ;  /* 0x00000002ff227803 */ /* 0x000fe40000000000 */
[----:B------:R-:W-:Y:S02]  /*0f40*/  ISETP.NE.AND P1, PT, R31, RZ, PT ;  /* 0x000000ff1f00720c */ /* 0x000fe40003f25270 */
[C---:B0-----:R-:W-:Y:S01]  /*0f50*/  @!P0 IADD3 R28, P4, PT, R43.reuse, R28, RZ ;  /* 0x0000001c2b1c8210 */ /* 0x041fe20007f9e0ff */
[----:B------:R-:W-:Y:S01]  /*0f60*/  IMAD R35, R6, UR7, R35 ;  /* 0x0000000706237c24 */ /* 0x000fe2000f8e0223 */
[----:B------:R-:W-:Y:S01]  /*0f70*/  P2R R31, PR, RZ, 0x40 ;  /* 0x00000040ff1f7803 */ /* 0x000fe20000000000 */
[----:B------:R-:W-:Y:S01]  /*0f80*/  @P3 VIADD R0, R0, 0x1 ;  /* 0x0000000100003836 */ /* 0x000fe20000000000 */
[----:B------:R-:W-:Y:S01]  /*0f90*/  @!P0 LEA.HI.X.SX32 R29, R43, R29, 0x1, P4 ;  /* 0x0000001d2b1d8211 */ /* 0x000fe200020f0eff */
[----:B------:R-:W-:Y:S01]  /*0fa0*/  IMAD R33, R6, UR7, R33 ;  /* 0x0000000706217c24 */ /* 0x000fe2000f8e0221 */
[----:B------:R-:W-:-:S05]  /*0fb0*/  ISETP.NE.AND P4, PT, R14, RZ, PT ;  /* 0x000000ff0e00720c */ /* 0x000fca0003f85270 */
[----:B------:R0:W3:Y:S01]  /*0fc0*/  @!P1 LDG.E.U8 R44, desc[UR4][R26.64+0x2] ;  /* 0x000002041a2c9981 */ /* 0x0000e2000c1e1100 */
[----:B------:R-:W-:Y:S02]  /*0fd0*/  P2R R42, PR, RZ, 0x10 ;  /* 0x00000010ff2a7803 */ /* 0x000fe40000000000 */
[----:B------:R-:W-:-:S13]  /*0fe0*/  ISETP.NE.AND P4, PT, R13, RZ, PT ;  /* 0x000000ff0d00720c */ /* 0x000fda0003f85270 */
[----:B--2---:R-:W-:Y:S02]  /*0ff0*/  @P4 IMAD.IADD R7, R7, 0x1, R38 ;  /* 0x0000000107074824 */ /* 0x004fe400078e0226 */
[----:B------:R-:W2:Y:S01]  /*1000*/  @!P1 LDG.E.U8 R38, desc[UR4][R26.64] ;  /* 0x000000041a269981 */ /* 0x000ea2000c1e1100 */
[----:B------:R-:W-:Y:S02]  /*1010*/  P2R R13, PR, RZ, 0x1 ;  /* 0x00000001ff0d7803 */ /* 0x000fe40000000000 */
[----:B------:R-:W-:Y:S02]  /*1020*/  ISETP.NE.AND P6, PT, R2, RZ, PT ;  /* 0x000000ff0200720c */ /* 0x000fe40003fc5270 */
[----:B------:R-:W-:-:S04]  /*1030*/  ISETP.NE.AND P0, PT, R11, RZ, PT ;  /* 0x000000ff0b00720c */ /* 0x000fc80003f05270 */
[----:B------:R-:W-:-:S13]  /*1040*/  PLOP3.LUT P6, PT, P0, P6, PT, 0x80, 0x8 ;  /* 0x000000000008781c */ /* 0x000fda00007cd070 */
[----:B------:R-:W1:Y:S01]  /*1050*/  @P6 LDC.64 R20, c[0x0][0x380] ;  /* 0x0000e000ff146b82 */ /* 0x000e620000000a00 */
[----:B--2---:R-:W-:Y:S02]  /*1060*/  @!P1 IMAD.IADD R5, R5, 0x1, R38 ;  /* 0x0000000105059824 */ /* 0x004fe400078e0226 */
[----:B------:R-:W2:Y:S02]  /*1070*/  @!P1 LDG.E.U8 R38, desc[UR4][R26.64+0x1] ;  /* 0x000001041a269981 */ /* 0x000ea4000c1e1100 */
[----:B--2---:R-:W-:Y:S01]  /*1080*/  @!P1 IMAD.IADD R3, R3, 0x1, R38 ;  /* 0x0000000103039824 */ /* 0x004fe200078e0226 */
[C---:B-1----:R-:W-:Y:S02]  /*1090*/  @P6 IADD3 R38, P3, PT, R35.reuse, R20, RZ ;  /* 0x0000001423266210 */ /* 0x042fe40007f7e0ff */
[----:B------:R-:W2:Y:S02]  /*10a0*/  @!P5 LDG.E.U8 R20, desc[UR4][R36.64] ;  /* 0x000000042414d981 */ /* 0x000ea4000c1e1100 */
[----:B------:R-:W-:-:S02]  /*10b0*/  @P6 LEA.HI.X.SX32 R39, R35, R21, 0x1, P3 ;  /* 0x0000001523276211 */ /* 0x000fc400018f0eff */
[----:B------:R-:W-:Y:S01]  /*10c0*/  ISETP.NE.AND P3, PT, R12, RZ, PT ;  /* 0x000000ff0c00720c */ /* 0x000fe20003f65270 */
[----:B------:R-:W-:-:S03]  /*10d0*/  @P2 VIADD R0, R0, 0x1 ;  /* 0x0000000100002836 */ /* 0x000fc60000000000 */
[----:B------:R-:W-:Y:S01]  /*10e0*/  PLOP3.LUT P2, PT, P0, P3, PT, 0x80, 0x8 ;  /* 0x000000000008781c */ /* 0x000fe20000747070 */
[----:B--2---:R-:W-:Y:S02]  /*10f0*/  @!P5 IMAD.IADD R5, R5, 0x1, R20 ;  /* 0x000000010505d824 */ /* 0x004fe400078e0214 */
[----:B------:R-:W2:Y:S02]  /*1100*/  @!P5 LDG.E.U8 R20, desc[UR4][R36.64+0x1] ;  /* 0x000001042414d981 */ /* 0x000ea4000c1e1100 */
[----:B--2---:R-:W-:-:S08]  /*1110*/  @!P5 IMAD.IADD R3, R3, 0x1, R20 ;  /* 0x000000010303d824 */ /* 0x004fd000078e0214 */
[----:B------:R-:W0:Y:S02]  /*1120*/  @P2 LDC.64 R20, c[0x0][0x380] ;  /* 0x0000e000ff142b82 */ /* 0x000e240000000a00 */
[C---:B0-----:R-:W-:Y:S02]  /*1130*/  @P2 IADD3 R26, P3, PT, R33.reuse, R20, RZ ;  /* 0x00000014211a2210 */ /* 0x041fe40007f7e0ff */
[----:B------:R-:W2:Y:S01]  /*1140*/  @P6 LDG.E.U8 R20, desc[UR4][R38.64] ;  /* 0x0000000426146981 */ /* 0x000ea2000c1e1100 */
[----:B------:R-:W-:Y:S01]  /*1150*/  @P4 VIADD R0, R0, 0x1 ;  /* 0x0000000100004836 */ /* 0x000fe20000000000 */
[----:B------:R-:W-:Y:S02]  /*1160*/  @P2 LEA.HI.X.SX32 R27, R33, R21, 0x1, P3 ;  /* 0x00000015211b2211 */ /* 0x000fe400018f0eff */
[----:B------:R-:W-:Y:S02]  /*1170*/  ISETP.NE.AND P3, PT, R2, RZ, PT ;  /* 0x000000ff0200720c */ /* 0x000fe40003f65270 */
[----:B------:R-:W-:-:S04]  /*1180*/  ISETP.NE.AND P4, PT, R42, RZ, PT ;  /* 0x000000ff2a00720c */ /* 0x000fc80003f85270 */
[----:B------:R-:W-:Y:S01]  /*1190*/  PLOP3.LUT P3, PT, P4, P3, PT, 0x80, 0x8 ;  /* 0x000000000008781c */ /* 0x000fe20002767070 */
[----:B--2---:R-:W-:Y:S02]  /*11a0*/  @P6 IMAD.IADD R5, R5, 0x1, R20 ;  /* 0x0000000105056824 */ /* 0x004fe400078e0214 */
[----:B------:R-:W2:Y:S01]  /*11b0*/  @P6 LDG.E.U8 R20, desc[UR4][R38.64+0x1] ;  /* 0x0000010426146981 */ /* 0x000ea2000c1e1100 */
[----:B------:R-:W-:Y:S01]  /*11c0*/  IMAD R35, R6, UR7, R35 ;  /* 0x0000000706237c24 */ /* 0x000fe2000f8e0223 */
[----:B------:R-:W-:Y:S01]  /*11d0*/  P2R R11, PR, RZ, 0x40 ;  /* 0x00000040ff0b7803 */ /* 0x000fe20000000000 */
[----:B---3--:R-:W-:Y:S02]  /*11e0*/  @!P1 IMAD.IADD R7, R7, 0x1, R44 ;  /* 0x0000000107079824 */ /* 0x008fe400078e022c */
[----:B------:R-:W-:Y:S01]  /*11f0*/  @!P1 VIADD R0, R0, 0x1 ;  /* 0x0000000100009836 */ /* 0x000fe20000000000 */
[----:B------:R-:W-:Y:S01]  /*1200*/  ISETP.NE.AND P1, PT, R15, RZ, PT ;  /* 0x000000ff0f00720c */ /* 0x000fe20003f25270 */
[----:B------:R-:W3:Y:S01]  /*1210*/  @!P5 LDG.E.U8 R44, desc[UR4][R36.64+0x2] ;  /* 0x00000204242cd981 */ /* 0x000ee2000c1e1100 */
[----:B--2---:R-:W-:-:S02]  /*1220*/  @P6 IMAD.IADD R3, R3, 0x1, R20 ;  /* 0x0000000103036824 */ /* 0x004fc400078e0214 */
[----:B------:R-:W0:Y:S02]  /*1230*/  @P3 LDC.64 R20, c[0x0][0x380] ;  /* 0x0000e000ff143b82 */ /* 0x000e240000000a00 */
[----:B0-----:R-:W-:-:S04]  /*1240*/  @P3 IADD3 R20, P4, PT, R35, R20, RZ ;  /* 0x0000001423143210 */ /* 0x001fc80007f9e0ff */
[----:B------:R-:W-:Y:S02]  /*1250*/  @P3 LEA.HI.X.SX32 R21, R35, R21, 0x1, P4 ;  /* 0x0000001523153211 */ /* 0x000fe400020f0eff */
[----:B------:R-:W-:Y:S02]  /*1260*/  ISETP.NE.AND P4, PT, R2, RZ, PT ;  /* 0x000000ff0200720c */ /* 0x000fe40003f85270 */
[----:B------:R-:W-:Y:S02]  /*1270*/  P2R R2, PR, RZ, 0x8 ;  /* 0x00000008ff027803 */ /* 0x000fe40000000000 */
[----:B------:R-:W-:Y:S02]  /*1280*/  ISETP.NE.AND P3, PT, R11, RZ, PT ;  /* 0x000000ff0b00720c */ /* 0x000fe40003f65270 */
[----:B------:R-:W-:Y:S02]  /*1290*/  P2R R11, PR, RZ, 0x2 ;  /* 0x00000002ff0b7803 */ /* 0x000fe40000000000 */
[----:B------:R-:W-:-:S02]  /*12a0*/  ISETP.NE.AND P1, PT, R12, RZ, PT ;  /* 0x000000ff0c00720c */ /* 0x000fc40003f25270 */
[----:B------:R-:W2:Y:S01]  /*12b0*/  @P2 LDG.E.U8 R12, desc[UR4][R26.64] ;  /* 0x000000041a0c2981 */ /* 0x000ea2000c1e1100 */
[----:B------:R-:W-:-:S03]  /*12c0*/  ISETP.NE.AND P0, PT, R30, RZ, PT ;  /* 0x000000ff1e00720c */ /* 0x000fc60003f05270 */
[----:B------:R-:W4:Y:S01]  /*12d0*/  @P6 LDG.E.U8 R30, desc[UR4][R38.64+0x2] ;  /* 0x00000204261e6981 */ /* 0x000f22000c1e1100 */
[----:B--2---:R-:W-:-:S03]  /*12e0*/  @P2 IMAD.IADD R5, R5, 0x1, R12 ;  /* 0x0000000105052824 */ /* 0x004fc600078e020c */
[----:B------:R-:W2:Y:S01]  /*12f0*/  @P2 LDG.E.U8 R12, desc[UR4][R26.64+0x1] ;  /* 0x000001041a0c2981 */ /* 0x000ea2000c1e1100 */
[----:B------:R-:W-:-:S04]  /*1300*/  ISETP.NE.AND P6, PT, R31, RZ, PT ;  /* 0x000000ff1f00720c */ /* 0x000fc80003fc5270 */
[----:B------:R-:W-:Y:S01]  /*1310*/  PLOP3.LUT P4, PT, P6, P4, PT, 0x80, 0x8 ;  /* 0x000000000008781c */ /* 0x000fe20003789070 */
[----:B---3--:R-:W-:-:S04]  /*1320*/  @!P5 IMAD.IADD R7, R7, 0x1, R44 ;  /* 0x000000010707d824 */ /* 0x008fc800078e022c */
[----:B----4-:R-:W-:-:S08]  /*1330*/  @P3 IMAD.IADD R7, R7, 0x1, R30 ;  /* 0x0000000107073824 */ /* 0x010fd000078e021e */
[----:B------:R-:W0:Y:S01]  /*1340*/  @P4 LDC.64 R30, c[0x0][0x380] ;  /* 0x0000e000ff1e4b82 */ /* 0x000e220000000a00 */
[----:B------:R-:W-:Y:S02]  /*1350*/  IMAD R35, R6, UR7, R35 ;  /* 0x0000000706237c24 */ /* 0x000fe4000f8e0223 */
[----:B------:R-:W-:-:S03]  /*1360*/  @!P5 VIADD R0, R0, 0x1 ;  /* 0x000000010000d836 */ /* 0x000fc60000000000 */
[----:B0-----:R-:W-:-:S04]  /*1370*/  @P4 IADD3 R30, P6, PT, R35, R30, RZ ;  /* 0x0000001e231e4210 */ /* 0x001fc80007fde0ff */
[----:B------:R-:W-:Y:S02]  /*1380*/  @P4 LEA.HI.X.SX32 R31, R35, R31, 0x1, P6 ;  /* 0x0000001f231f4211 */ /* 0x000fe400030f0eff */
[----:B------:R-:W-:-:S04]  /*1390*/  ISETP.NE.AND P6, PT, R14, RZ, PT ;  /* 0x000000ff0e00720c */ /* 0x000fc80003fc5270 */
[----:B------:R-:W-:-:S13]  /*13a0*/  PLOP3.LUT P5, PT, P6, P1, PT, 0x80, 0x8 ;  /* 0x000000000008781c */ /* 0x000fda00037a3070 */
[----:B------:R-:W0:Y:S01]  /*13b0*/  @P5 LDC.64 R14, c[0x0][0x380] ;  /* 0x0000e000ff0e5b82 */ /* 0x000e220000000a00 */
[----:B--2---:R-:W-:Y:S02]  /*13c0*/  @P2 IMAD.IADD R3, R3, 0x1, R12 ;  /* 0x0000000103032824 */ /* 0x004fe400078e020c */
[----:B------:R1:W2:Y:S01]  /*13d0*/  @P2 LDG.E.U8 R12, desc[UR4][R26.64+0x2] ;  /* 0x000002041a0c2981 */ /* 0x0002a2000c1e1100 */
[----:B------:R-:W-:-:S05]  /*13e0*/  IMAD R33, R6, UR7, R33 ;  /* 0x0000000706217c24 */ /* 0x000fca000f8e0221 */
[----:B0-----:R-:W-:-:S04]  /*13f0*/  @P5 IADD3 R14, P6, PT, R33, R14, RZ ;  /* 0x0000000e210e5210 */ /* 0x001fc80007fde0ff */
[----:B------:R-:W-:Y:S02]  /*1400*/  @P5 LEA.HI.X.SX32 R15, R33, R15, 0x1, P6 ;  /* 0x0000000f210f5211 */ /* 0x000fe400030f0eff */
[----:B------:R-:W-:Y:S01]  /*1410*/  ISETP.NE.AND P6, PT, R8, RZ, PT ;  /* 0x000000ff0800720c */ /* 0x000fe20003fc5270 */
[----:B------:R-:W-:Y:S01]  /*1420*/  IMAD R33, R6, UR7, R33 ;  /* 0x0000000706217c24 */ /* 0x000fe2000f8e0221 */
[----:B------:R-:W3:Y:S02]  /*1430*/  @P0 LDG.E.U8 R8, desc[UR4][R24.64+0x2] ;  /* 0x0000020418080981 */ /* 0x000ee4000c1e1100 */
[----:B------:R-:W-:-:S13]  /*1440*/  PLOP3.LUT P6, PT, P6, P1, PT, 0x80, 0x8 ;  /* 0x000000000008781c */ /* 0x000fda00037c3070 */
[----:B-1----:R-:W0:Y:S01]  /*1450*/  @P6 LDC.64 R26, c[0x0][0x380] ;  /* 0x0000e000ff1a6b82 */ /* 0x002e220000000a00 */
[----:B------:R-:W-:Y:S01]  /*1460*/  ISETP.NE.AND P1, PT, R11, RZ, PT ;  /* 0x000000ff0b00720c */ /* 0x000fe20003f25270 */
[----:B------:R-:W-:Y:S01]  /*1470*/  @P3 VIADD R0, R0, 0x1 ;  /* 0x0000000100003836 */ /* 0x000fe20000000000 */
[----:B0-----:R-:W-:-:S04]  /*1480*/  @P6 IADD3 R26, P3, PT, R33, R26, RZ ;  /* 0x0000001a211a6210 */ /* 0x001fc80007f7e0ff */
[----:B------:R-:W-:Y:S02]  /*1490*/  @P6 LEA.HI.X.SX32 R27, R33, R27, 0x1, P3 ;  /* 0x0000001b211b6211 */ /* 0x000fe400018f0eff */
[----:B------:R-:W-:-:S05]  /*14a0*/  ISETP.NE.AND P3, PT, R2, RZ, PT ;  /* 0x000000ff0200720c */ /* 0x000fca0003f65270 */
[----:B------:R-:W4:Y:S01]  /*14b0*/  @!P1 LDG.E.U8 R2, desc[UR4][R22.64] ;  /* 0x0000000416029981 */ /* 0x000f22000c1e1100 */
[----:B--2---:R-:W-:-:S03]  /*14c0*/  @P2 IMAD.IADD R7, R7, 0x1, R12 ;  /* 0x0000000107072824 */ /* 0x004fc600078e020c */
[----:B------:R-:W2:Y:S01]  /*14d0*/  @P0 LDG.E.U8 R12, desc[UR4][R24.64] ;  /* 0x00000004180c0981 */ /* 0x000ea2000c1e1100 */
[----:B---3--:R-:W-:-:S03]  /*14e0*/  @P0 IMAD.IADD R7, R7, 0x1, R8 ;  /* 0x0000000107070824 */ /* 0x008fc600078e0208 */
[----:B------:R-:W3:Y:S01]  /*14f0*/  @!P1 LDG.E.U8 R8, desc[UR4][R22.64+0x2] ;  /* 0x0000020416089981 */ /* 0x000ee2000c1e1100 */
[----:B--2---:R-:W-:-:S03]  /*1500*/  @P0 IMAD.IADD R5, R5, 0x1, R12 ;  /* 0x0000000105050824 */ /* 0x004fc600078e020c */
[----:B------:R-:W2:Y:S01]  /*1510*/  @P0 LDG.E.U8 R12, desc[UR4][R24.64+0x1] ;  /* 0x00000104180c0981 */ /* 0x000ea2000c1e1100 */
[----:B----4-:R-:W-:-:S03]  /*1520*/  @!P1 IMAD.IADD R5, R5, 0x1, R2 ;  /* 0x0000000105059824 */ /* 0x010fc600078e0202 */
[----:B------:R-:W4:Y:S01]  /*1530*/  @!P1 LDG.E.U8 R2, desc[UR4][R22.64+0x1] ;  /* 0x0000010416029981 */ /* 0x000f22000c1e1100 */
[----:B------:R-:W-:-:S04]  /*1540*/  @P2 VIADD R0, R0, 0x1 ;  /* 0x0000000100002836 */ /* 0x000fc80000000000 */
[----:B------:R-:W-:Y:S01]  /*1550*/  @P0 VIADD R0, R0, 0x1 ;  /* 0x0000000100000836 */ /* 0x000fe20000000000 */
[----:B------:R-:W5:Y:S01]  /*1560*/  @P5 LDG.E.U8 R24, desc[UR4][R14.64+0x2] ;  /* 0x000002040e185981 */ /* 0x000f62000c1e1100 */
[----:B---3--:R-:W-:Y:S02]  /*1570*/  @!P1 IMAD.IADD R7, R7, 0x1, R8 ;  /* 0x0000000107079824 */ /* 0x008fe400078e0208 */
[----:B------:R-:W-:Y:S02]  /*1580*/  @!P1 VIADD R0, R0, 0x1 ;  /* 0x0000000100009836 */ /* 0x000fe40000000000 */
[----:B--2---:R-:W-:Y:S01]  /*1590*/  @P0 IMAD.IADD R3, R3, 0x1, R12 ;  /* 0x0000000103030824 */ /* 0x004fe200078e020c */
[----:B------:R-:W2:Y:S03]  /*15a0*/  @P5 LDG.E.U8 R22, desc[UR4][R14.64+0x1] ;  /* 0x000001040e165981 */ /* 0x000ea6000c1e1100 */
[----:B----4-:R-:W-:Y:S01]  /*15b0*/  @!P1 IMAD.IADD R3, R3, 0x1, R2 ;  /* 0x0000000103039824 */ /* 0x010fe200078e0202 */
[----:B------:R-:W-:Y:S01]  /*15c0*/  ISETP.NE.AND P1, PT, R34, RZ, PT ;  /* 0x000000ff2200720c */ /* 0x000fe20003f25270 */
[----:B------:R-:W3:-:S12]  /*15d0*/  @P6 LDG.E.U8 R23, desc[UR4][R26.64] ;  /* 0x000000041a176981 */ /* 0x000ed8000c1e1100 */
[----:B------:R-:W4:Y:S04]  /*15e0*/  @!P1 LDG.E.U8 R2, desc[UR4][R40.64] ;  /* 0x0000000428029981 */ /* 0x000f28000c1e1100 */
[----:B------:R-:W5:Y:S04]  /*15f0*/  @!P1 LDG.E.U8 R8, desc[UR4][R40.64+0x1] ;  /* 0x0000010428089981 */ /* 0x000f68000c1e1100 */
[----:B------:R-:W2:Y:S01]  /*1600*/  @!P1 LDG.E.U8 R12, desc[UR4][R40.64+0x2] ;  /* 0x00000204280c9981 */ /* 0x000ea2000c1e1100 */
[----:B------:R-:W-:Y:S01]  /*1610*/  @!P1 VIADD R0, R0, 0x1 ;  /* 0x0000000100009836 */ /* 0x000fe20000000000 */
[----:B------:R-:W-:-:S02]  /*1620*/  ISETP.NE.AND P2, PT, R32, RZ, PT ;  /* 0x000000ff2000720c */ /* 0x000fc40003f45270 */
[----:B------:R-:W-:-:S11]  /*1630*/  ISETP.NE.AND P0, PT, R13, RZ, PT ;  /* 0x000000ff0d00720c */ /* 0x000fd60003f05270 */
[----:B------:R-:W3:Y:S04]  /*1640*/  @!P2 LDG.E.U8 R38, desc[UR4][R16.64] ;  /* 0x000000041026a981 */ /* 0x000ee8000c1e1100 */
[----:B------:R-:W3:Y:S04]  /*1650*/  @!P0 LDG.E.U8 R42, desc[UR4][R28.64] ;  /* 0x000000041c2a8981 */ /* 0x000ee8000c1e1100 */
[----:B------:R-:W3:Y:S04]  /*1660*/  @!P2 LDG.E.U8 R40, desc[UR4][R16.64+0x1] ;  /* 0x000001041028a981 */ /* 0x000ee8000c1e1100 */
[----:B------:R-:W3:Y:S04]  /*1670*/  @!P0 LDG.E.U8 R44, desc[UR4][R28.64+0x1] ;  /* 0x000001041c2c8981 */ /* 0x000ee8000c1e1100 */
[----:B------:R-:W3:Y:S01]  /*1680*/  @!P0 LDG.E.U8 R13, desc[UR4][R28.64+0x2] ;  /* 0x000002041c0d8981 */ /* 0x000ee2000c1e1100 */
[----:B----4-:R-:W-:-:S03]  /*1690*/  @!P1 IMAD.IADD R5, R5, 0x1, R2 ;  /* 0x0000000105059824 */ /* 0x010fc600078e0202 */
[----:B------:R-:W4:Y:S01]  /*16a0*/  @P3 LDG.E.U8 R2, desc[UR4][R20.64] ;  /* 0x0000000414023981 */ /* 0x000f22000c1e1100 */
[----:B-----5:R-:W-:-:S03]  /*16b0*/  @!P1 IMAD.IADD R3, R3, 0x1, R8 ;  /* 0x0000000103039824 */ /* 0x020fc600078e0208 */
[----:B------:R-:W5:Y:S01]  /*16c0*/  @P3 LDG.E.U8 R8, desc[UR4][R20.64+0x1] ;  /* 0x0000010414083981 */ /* 0x000f62000c1e1100 */
[----:B--2---:R-:W-:Y:S01]  /*16d0*/  @!P1 IMAD.IADD R7, R7, 0x1, R12 ;  /* 0x0000000107079824 */ /* 0x004fe200078e020c */
[----:B------:R-:W-:Y:S02]  /*16e0*/  ISETP.NE.AND P1, PT, R10, RZ, PT ;  /* 0x000000ff0a00720c */ /* 0x000fe40003f25270 */
[----:B------:R-:W2:Y:S04]  /*16f0*/  @P5 LDG.E.U8 R12, desc[UR4][R14.64] ;  /* 0x000000040e0c5981 */ /* 0x000ea8000c1e1100 */
[----:B------:R-:W3:Y:S04]  /*1700*/  @P3 LDG.E.U8 R10, desc[UR4][R20.64+0x2] ;  /* 0x00000204140a3981 */ /* 0x000ee8000c1e1100 */
[----:B------:R-:W2:Y:S04]  /*1710*/  @P4 LDG.E.U8 R14, desc[UR4][R30.64+0x1] ;  /* 0x000001041e0e4981 */ /* 0x000ea8000c1e1100 */
[----:B------:R-:W2:Y:S04]  /*1720*/  @P1 LDG.E.U8 R32, desc[UR4][R18.64] ;  /* 0x0000000412201981 */ /* 0x000ea8000c1e1100 */
[----:B------:R-:W2:Y:S04]  /*1730*/  @P1 LDG.E.U8 R34, desc[UR4][R18.64+0x1] ;  /* 0x0000010412221981 */ /* 0x000ea8000c1e1100 */
[----:B------:R-:W2:Y:S04]  /*1740*/  @P1 LDG.E.U8 R36, desc[UR4][R18.64+0x2] ;  /* 0x0000020412241981 */ /* 0x000ea8000c1e1100 */
[----:B------:R-:W2:Y:S04]  /*1750*/  @P4 LDG.E.U8 R21, desc[UR4][R30.64] ;  /* 0x000000041e154981 */ /* 0x000ea8000c1e1100 */
[----:B------:R0:W2:Y:S04]  /*1760*/  @!P2 LDG.E.U8 R20, desc[UR4][R16.64+0x2] ;  /* 0x000002041014a981 */ /* 0x0000a8000c1e1100 */
[----:B------:R-:W2:Y:S04]  /*1770*/  @P4 LDG.E.U8 R15, desc[UR4][R30.64+0x2] ;  /* 0x000002041e0f4981 */ /* 0x000ea8000c1e1100 */
[----:B------:R-:W2:Y:S04]  /*1780*/  @P6 LDG.E.U8 R18, desc[UR4][R26.64+0x1] ;  /* 0x000001041a126981 */ /* 0x000ea8000c1e1100 */
[----:B------:R-:W2:Y:S01]  /*1790*/  @P6 LDG.E.U8 R19, desc[UR4][R26.64+0x2] ;  /* 0x000002041a136981 */ /* 0x000ea2000c1e1100 */
[----:B------:R-:W-:-:S04]  /*17a0*/  @P3 VIADD R0, R0, 0x1 ;  /* 0x0000000100003836 */ /* 0x000fc80000000000 */
[----:B------:R-:W-:-:S04]  /*17b0*/  @P5 VIADD R0, R0, 0x1 ;  /* 0x0000000100005836 */ /* 0x000fc80000000000 */
[----:B------:R-:W-:-:S04]  /*17c0*/  @P1 VIADD R0, R0, 0x1 ;  /* 0x0000000100001836 */ /* 0x000fc80000000000 */
[----:B------:R-:W-:-:S04]  /*17d0*/  @!P2 VIADD R0, R0, 0x1 ;  /* 0x000000010000a836 */ /* 0x000fc80000000000 */
[----:B------:R-:W-:-:S04]  /*17e0*/  @!P0 VIADD R0, R0, 0x1 ;  /* 0x0000000100008836 */ /* 0x000fc80000000000 */
[----:B------:R-:W-:-:S04]  /*17f0*/  @P4 VIADD R0, R0, 0x1 ;  /* 0x0000000100004836 */ /* 0x000fc80000000000 */
[----:B------:R-:W-:Y:S02]  /*1800*/  @P6 VIADD R0, R0, 0x1 ;  /* 0x0000000100006836 */ /* 0x000fe40000000000 */
[----:B------:R-:W-:-:S04]  /*1810*/  IMAD R9, R4, UR7, R9 ;  /* 0x0000000704097c24 */ /* 0x000fc8000f8e0209 */
[----:B------:R-:W-:Y:S02]  /*1820*/  IMAD R9, R9, R6, RZ ;  /* 0x0000000609097224 */ /* 0x000fe400078e02ff */
[----:B----4-:R-:W-:Y:S01]  /*1830*/  @P3 IMAD.IADD R5, R5, 0x1, R2 ;  /* 0x0000000105053824 */ /* 0x010fe200078e0202 */
[----:B------:R-:W-:Y:S01]  /*1840*/  IABS R2, R0 ;  /* 0x0000000000027213 */ /* 0x000fe20000000000 */
[----:B-----5:R-:W-:-:S03]  /*1850*/  @P3 IMAD.IADD R3, R3, 0x1, R8 ;  /* 0x0000000103033824 */ /* 0x020fc600078e0208 */
[----:B------:R-:W1:Y:S08]  /*1860*/  I2F.RP R8, R2 ;  /* 0x0000000200087306 */ /* 0x000e700000209400 */
[----:B-1----:R-:W1:Y:S01]  /*1870*/  MUFU.RCP R8, R8 ;  /* 0x0000000800087308 */ /* 0x002e620000001000 */
[----:B---3--:R-:W-:Y:S02]  /*1880*/  @P3 IMAD.IADD R7, R7, 0x1, R10 ;  /* 0x0000000107073824 */ /* 0x008fe400078e020a */
[----:B--2---:R-:W-:-:S04]  /*1890*/  @P5 IMAD.IADD R5, R5, 0x1, R12 ;  /* 0x0000000105055824 */ /* 0x004fc800078e020c */
[----:B------:R-:W-:Y:S02]  /*18a0*/  @P1 IMAD.IADD R5, R5, 0x1, R32 ;  /* 0x0000000105051824 */ /* 0x000fe400078e0220 */
[----:B-1----:R-:W-:-:S04]  /*18b0*/  VIADD R10, R8, 0xffffffe ;  /* 0x0ffffffe080a7836 */ /* 0x002fc80000000000 */
[----:B------:R-:W0:Y:S01]  /*18c0*/  F2I.FTZ.U32.TRUNC.NTZ R11, R10 ;  /* 0x0000000a000b7305 */ /* 0x000e22000021f000 */
[----:B------:R-:W-:Y:S02]  /*18d0*/  @!P2 IMAD.IADD R5, R5, 0x1, R38 ;  /* 0x000000010505a824 */ /* 0x000fe400078e0226 */
[----:B------:R-:W-:Y:S02]  /*18e0*/  @P5 IMAD.IADD R3, R3, 0x1, R22 ;  /* 0x0000000103035824 */ /* 0x000fe400078e0216 */
[----:B------:R-:W-:Y:S02]  /*18f0*/  @P5 IMAD.IADD R7, R7, 0x1, R24 ;  /* 0x0000000107075824 */ /* 0x000fe400078e0218 */
[----:B------:R-:W-:Y:S02]  /*1900*/  @!P0 IMAD.IADD R5, R5, 0x1, R42 ;  /* 0x0000000105058824 */ /* 0x000fe400078e022a */
[----:B------:R-:W-:Y:S02]  /*1910*/  @P1 IMAD.IADD R3, R3, 0x1, R34 ;  /* 0x0000000103031824 */ /* 0x000fe400078e0222 */
[----:B------:R-:W-:-:S02]  /*1920*/  @P1 IMAD.IADD R7, R7, 0x1, R36 ;  /* 0x0000000107071824 */ /* 0x000fc400078e0224 */
[----:B------:R-:W-:Y:S02]  /*1930*/  @P4 IMAD.IADD R5, R5, 0x1, R21 ;  /* 0x0000000105054824 */ /* 0x000fe400078e0215 */
[----:B0-----:R-:W-:Y:S02]  /*1940*/  IMAD.MOV R17, RZ, RZ, -R11 ;  /* 0x000000ffff117224 */ /* 0x001fe400078e0a0b */
[----:B------:R-:W-:Y:S02]  /*1950*/  @!P2 IMAD.IADD R3, R3, 0x1, R40 ;  /* 0x000000010303a824 */ /* 0x000fe400078e0228 */
[----:B------:R-:W-:Y:S02]  /*1960*/  @!P2 IMAD.IADD R7, R7, 0x1, R20 ;  /* 0x000000010707a824 */ /* 0x000fe400078e0214 */
[----:B------:R-:W-:Y:S02]  /*1970*/  IMAD R17, R17, R2, RZ ;  /* 0x0000000211117224 */ /* 0x000fe400078e02ff */
[----:B------:R-:W-:-:S02]  /*1980*/  IMAD.MOV.U32 R10, RZ, RZ, RZ ;  /* 0x000000ffff0a7224 */ /* 0x000fc400078e00ff */
[----:B------:R-:W-:Y:S02]  /*1990*/  @P6 IMAD.IADD R5, R5, 0x1, R23 ;  /* 0x0000000105056824 */ /* 0x000fe400078e0217 */
[----:B------:R-:W-:Y:S02]  /*19a0*/  @!P0 IMAD.IADD R3, R3, 0x1, R44 ;  /* 0x0000000103038824 */ /* 0x000fe400078e022c */
[----:B------:R-:W-:Y:S01]  /*19b0*/  @!P0 IMAD.IADD R7, R7, 0x1, R13 ;  /* 0x0000000107078824 */ /* 0x000fe200078e020d */
[----:B------:R-:W-:Y:S01]  /*19c0*/  IABS R8, R0 ;  /* 0x0000000000087213 */ /* 0x000fe20000000000 */
[----:B------:R-:W-:Y:S01]  /*19d0*/  IMAD.HI.U32 R10, R11, R17, R10 ;  /* 0x000000110b0a7227 */ /* 0x000fe200078e000a */
[----:B------:R-:W-:-:S03]  /*19e0*/  IABS R11, R5 ;  /* 0x00000005000b7213 */ /* 0x000fc60000000000 */
[----:B------:R-:W-:Y:S02]  /*19f0*/  @P4 IMAD.IADD R3, R3, 0x1, R14 ;  /* 0x0000000103034824 */ /* 0x000fe400078e020e */
[----:B------:R-:W-:Y:S02]  /*1a00*/  @P4 IMAD.IADD R7, R7, 0x1, R15 ;  /* 0x0000000107074824 */ /* 0x000fe400078e020f */
[----:B------:R-:W-:Y:S02]  /*1a10*/  @P6 IMAD.IADD R3, R3, 0x1, R18 ;  /* 0x0000000103036824 */ /* 0x000fe400078e0212 */
[----:B------:R-:W-:Y:S02]  /*1a20*/  IMAD.MOV R15, RZ, RZ, -R8 ;  /* 0x000000ffff0f7224 */ /* 0x000fe400078e0a08 */
[----:B------:R-:W-:Y:S02]  /*1a30*/  @P6 IMAD.IADD R7, R7, 0x1, R19 ;  /* 0x0000000107076824 */ /* 0x000fe400078e0213 */
[----:B------:R-:W-:Y:S01]  /*1a40*/  IMAD.HI.U32 R8, R10, R11, RZ ;  /* 0x0000000b0a087227 */ /* 0x000fe200078e00ff */
[----:B------:R-:W-:-:S02]  /*1a50*/  IABS R13, R3 ;  /* 0x00000003000d7213 */ /* 0x000fc40000000000 */
[----:B------:R-:W-:Y:S01]  /*1a60*/  IABS R17, R7 ;  /* 0x0000000700117213 */ /* 0x000fe20000000000 */
[----:B------:R-:W-:Y:S02]  /*1a70*/  IMAD R11, R8, R15, R11 ;  /* 0x0000000f080b7224 */ /* 0x000fe400078e020b */
[----:B------:R-:W-:-:S03]  /*1a80*/  IMAD.HI.U32 R12, R10, R13, RZ ;  /* 0x0000000d0a0c7227 */ /* 0x000fc600078e00ff */
[----:B------:R-:W-:Y:S01]  /*1a90*/  ISETP.GT.U32.AND P5, PT, R2, R11, PT ;  /* 0x0000000b0200720c */ /* 0x000fe20003fa4070 */
[----:B------:R-:W-:-:S04]  /*1aa0*/  IMAD.HI.U32 R10, R10, R17, RZ ;  /* 0x000000110a0a7227 */ /* 0x000fc800078e00ff */
[-C--:B------:R-:W-:Y:S02]  /*1ab0*/  IMAD R13, R12, R15.reuse, R13 ;  /* 0x0000000f0c0d7224 */ /* 0x080fe400078e020d */
[----:B------:R-:W-:-:S03]  /*1ac0*/  IMAD R15, R10, R15, R17 ;  /* 0x0000000f0a0f7224 */ /* 0x000fc600078e0211 */
[C---:B------:R-:W-:Y:S02]  /*1ad0*/  ISETP.GT.U32.AND P0, PT, R2.reuse, R13, PT ;  /* 0x0000000d0200720c */ /* 0x040fe40003f04070 */
[----:B------:R-:W-:Y:S01]  /*1ae0*/  ISETP.GT.U32.AND P1, PT, R2, R15, PT ;  /* 0x0000000f0200720c */ /* 0x000fe20003f24070 */
[----:B------:R-:W-:-:S05]  /*1af0*/  @!P5 IMAD.IADD R11, R11, 0x1, -R2 ;  /* 0x000000010b0bd824 */ /* 0x000fca00078e0a02 */
[----:B------:R-:W-:-:S05]  /*1b00*/  ISETP.GE.U32.AND P6, PT, R11, R2, PT ;  /* 0x000000020b00720c */ /* 0x000fca0003fc6070 */
[--C-:B------:R-:W-:Y:S02]  /*1b10*/  @!P0 IMAD.IADD R13, R13, 0x1, -R2.reuse ;  /* 0x000000010d0d8824 */ /* 0x100fe400078e0a02 */
[----:B------:R-:W-:Y:S01]  /*1b20*/  @!P1 IMAD.IADD R15, R15, 0x1, -R2 ;  /* 0x000000010f0f9824 */ /* 0x000fe200078e0a02 */
[----:B------:R-:W-:Y:S01]  /*1b30*/  LOP3.LUT R5, R5, R0, RZ, 0x3c, !PT ;  /* 0x0000000005057212 */ /* 0x000fe200078e3cff */
[----:B------:R-:W-:Y:S01]  /*1b40*/  @!P5 VIADD R8, R8, 0x1 ;  /* 0x000000010808d836 */ /* 0x000fe20000000000 */
[----:B------:R-:W-:Y:S02]  /*1b50*/  ISETP.GE.U32.AND P3, PT, R13, R2, PT ;  /* 0x000000020d00720c */ /* 0x000fe40003f66070 */
[----:B------:R-:W-:Y:S02]  /*1b60*/  LOP3.LUT R3, R3, R0, RZ, 0x3c, !PT ;  /* 0x0000000003037212 */ /* 0x000fe400078e3cff */
[----:B------:R-:W-:Y:S02]  /*1b70*/  ISETP.GE.U32.AND P4, PT, R15, R2, PT ;  /* 0x000000020f00720c */ /* 0x000fe40003f86070 */
[----:B------:R-:W-:Y:S01]  /*1b80*/  LOP3.LUT R7, R7, R0, RZ, 0x3c, !PT ;  /* 0x0000000007077212 */ /* 0x000fe200078e3cff */
[----:B------:R-:W-:Y:S01]  /*1b90*/  @P6 VIADD R8, R8, 0x1 ;  /* 0x0000000108086836 */ /* 0x000fe20000000000 */
[----:B------:R-:W-:-:S02]  /*1ba0*/  ISETP.GE.AND P2, PT, R5, RZ, PT ;  /* 0x000000ff0500720c */ /* 0x000fc40003f46270 */
[----:B------:R-:W-:Y:S02]  /*1bb0*/  ISETP.GE.AND P5, PT, R3, RZ, PT ;  /* 0x000000ff0300720c */ /* 0x000fe40003fa6270 */
[----:B------:R-:W-:Y:S01]  /*1bc0*/  ISETP.GE.AND P6, PT, R7, RZ, PT ;  /* 0x000000ff0700720c */ /* 0x000fe20003fc6270 */
[----:B------:R-:W-:Y:S02]  /*1bd0*/  @!P0 VIADD R12, R12, 0x1 ;  /* 0x000000010c0c8836 */ /* 0x000fe40000000000 */
[----:B------:R-:W-:Y:S02]  /*1be0*/  @!P1 VIADD R10, R10, 0x1 ;  /* 0x000000010a0a9836 */ /* 0x000fe40000000000 */
[----:B------:R-:W-:Y:S02]  /*1bf0*/  @P3 VIADD R12, R12, 0x1 ;  /* 0x000000010c0c3836 */ /* 0x000fe40000000000 */
[----:B------:R-:W-:Y:S01]  /*1c00*/  @P4 VIADD R10, R10, 0x1 ;  /* 0x000000010a0a4836 */ /* 0x000fe20000000000 */
[C---:B------:R-:W-:Y:S01]  /*1c10*/  IADD3 R2, P1, PT, R9.reuse, UR8, RZ ;  /* 0x0000000809027c10 */ /* 0x040fe2000ff3e0ff */
[----:B------:R-:W-:Y:S01]  /*1c20*/  @!P2 IMAD.MOV R8, RZ, RZ, -R8 ;  /* 0x000000ffff08a224 */ /* 0x000fe200078e0a08 */
[----:B------:R-:W-:Y:S01]  /*1c30*/  ISETP.NE.AND P0, PT, R0, RZ, PT ;  /* 0x000000ff0000720c */ /* 0x000fe20003f05270 */
[----:B------:R-:W-:Y:S01]  /*1c40*/  @!P5 IMAD.MOV R12, RZ, RZ, -R12 ;  /* 0x000000ffff0cd224 */ /* 0x000fe200078e0a0c */
[----:B------:R-:W-:Y:S01]  /*1c50*/  LOP3.LUT R5, RZ, R0, RZ, 0x33, !PT ;  /* 0x00000000ff057212 */ /* 0x000fe200078e33ff */
[----:B------:R-:W-:Y:S01]  /*1c60*/  @!P6 IMAD.MOV R10, RZ, RZ, -R10 ;  /* 0x000000ffff0ae224 */ /* 0x000fe200078e0a0a */
[----:B------:R-:W-:-:S02]  /*1c70*/  LEA.HI.X.SX32 R3, R9, UR9, 0x1, P1 ;  /* 0x0000000909037c11 */ /* 0x000fc400088f0eff */
[C---:B------:R-:W-:Y:S02]  /*1c80*/  SEL R7, R5.reuse, R8, !P0 ;  /* 0x0000000805077207 */ /* 0x040fe40004000000 */
[C---:B------:R-:W-:Y:S02]  /*1c90*/  SEL R9, R5.reuse, R12, !P0 ;  /* 0x0000000c05097207 */ /* 0x040fe40004000000 */
[----:B------:R-:W-:Y:S01]  /*1ca0*/  SEL R5, R5, R10, !P0 ;  /* 0x0000000a05057207 */ /* 0x000fe20004000000 */
[----:B------:R-:W-:Y:S04]  /*1cb0*/  STG.E.U8 desc[UR4][R2.64], R7 ;  /* 0x0000000702007986 */ /* 0x000fe8000c101104 */
[----:B------:R-:W-:Y:S04]  /*1cc0*/  STG.E.U8 desc[UR4][R2.64+0x1], R9 ;  /* 0x0000010902007986 */ /* 0x000fe8000c101104 */
[----:B------:R-:W-:Y:S01]  /*1cd0*/  STG.E.U8 desc[UR4][R2.64+0x2], R5 ;  /* 0x0000020502007986 */ /* 0x000fe2000c101104 */
[----:B------:R-:W-:Y:S05]  /*1ce0*/  EXIT ;  /* 0x000000000000794d */ /* 0x000fea0003800000 */
.L_x_29:
        /* <DEDUP_REMOVED lines=9> */
.L_x_34:


//--------------------- .nv.shared.reserved.0     --------------------------
	.section	.nv.shared.reserved.0,"aw",@nobits
	.weak		__nv_reservedSMEM_offset_0_alias
	.size		__nv_reservedSMEM_offset_0_alias, 0, 64
	.other		__nv_reservedSMEM_offset_0_alias,@"STO_CUDA_RESERVED_SHARED STV_DEFAULT"
__nv_reservedSMEM_offset_0_alias:
	.zero		0
	.zero		64


//--------------------- .nv.constant0._Z16SharpeningKernelPhiii --------------------------
	.section	.nv.constant0._Z16SharpeningKernelPhiii,"a",@progbits
	.sectionflags	@""
	.align	4
.nv.constant0._Z16SharpeningKernelPhiii:
	.zero		916


//--------------------- .nv.constant0._Z19EdgeDetectionKernelPhiii --------------------------
	.section	.nv.constant0._Z19EdgeDetectionKernelPhiii,"a",@progbits
	.sectionflags	@""
	.align	4
.nv.constant0._Z19EdgeDetectionKernelPhiii:
	.zero		916


//--------------------- .nv.constant0._Z10BlurKernelPhiii --------------------------
	.section	.nv.constant0._Z10BlurKernelPhiii,"a",@progbits
	.sectionflags	@""
	.align	4
.nv.constant0._Z10BlurKernelPhiii:
	.zero		916


//--------------------- SYMBOLS --------------------------

	.type		.nv.reservedSmem.offset0,@object
	.size		.nv.reservedSmem.offset0,0x4
